	.target	sm_90a

	.elftype	@"ET_EXEC"


//--------------------- .note.nv.tkinfo           --------------------------
	.section	.note.nv.tkinfo,"",@"SHT_NOTE"
	.sectionflags	@"SHF_NOTE_NV_TKINFO"
	.tkinfo
        /*0018*/ 	.word	0x00000002
        /*0030*/ 	.string	""
        /*0030*/ 	.string	"ptxas"
        /*0030*/ 	.string	"Cuda compilation tools, release 13.0, V13.0.88"
        /*0030*/ 	.string	"Build cuda_13.0.r13.0/compiler.36424714_0"
        /*0030*/ 	.string	"-arch sm_90a -m 64 "



//--------------------- .note.nv.cuinfo           --------------------------
	.section	.note.nv.cuinfo,"",@"SHT_NOTE"
	.sectionflags	@"SHF_NOTE_NV_CUINFO"
        /*0018*/ 	.short	0x0002
        /*001a*/ 	.short	0x005a
        /*001c*/ 	.short	0x0082
	.zero		2


//--------------------- .nv.info                  --------------------------
	.section	.nv.info,"",@"SHT_CUDA_INFO"
	.align	4


	//----- nvinfo : EIATTR_REGCOUNT
	.align		4
        /*0000*/ 	.byte	0x04, 0x2f
        /*0002*/ 	.short	(.L_12 - .L_11)
	.align		4
.L_11:
        /*0004*/ 	.word	index@(_ZN7cutlass13device_kernelINS_4gemm6kernel13GemmUniversalIN4cute5tupleIJiiiiEEENS1_10collective13CollectiveMmaINS1_37MainloopSm90TmaGmmaWarpSpecializedFP8ILi18ENS5_IJNS4_1CILi1EEENSA_ILi2EEESB_EEENS1_32KernelTmaWarpSpecializedPingpongEEENS5_IJNSA_ILi64EEENSA_ILi128EEESG_EEENS_12float_e5m2_tENS5_IJlSB_lEEESJ_SK_NS4_8TiledMMAINS4_8MMA_AtomIJNS4_4SM904GMMA31MMA_64x128x32_F32E5M2E5M2_SS_TNILNSO_7ScaleInE1ELSQ_1EEEEEENS4_6LayoutINS5_IJSB_SB_SB_EEENS5_IJNSA_ILi0EEESV_SV_EEEEENS5_IJNS4_10UnderscoreESY_SY_EEEEENS4_23SM90_TMA_LOAD_MULTICASTENS4_14ComposedLayoutINS4_7SwizzleILi2ELi4ELi3EEENS4_18smem_ptr_flag_bitsILi8EEENST_INS5_IJNSA_ILi8EEESG_EEENS5_IJSG_SB_EEEEEEEvNS4_8identityENS4_13SM90_TMA_LOADES1B_vS1C_EENS_8epilogue10collective6detail29Sm90TmaWarpSpecializedAdapterINS1G_15DefaultEpilogueISJ_SK_SK_NS1F_6thread17LinearCombinationISJ_Li1EffLNS1K_9ScaleType4KindE0ELNS_15FloatRoundStyleE2ESJ_EENS1_15EpilogueDefaultEEEEEvvEEEEvNT_6ParamsE)
        /*0008*/ 	.word	0x000000a8


	//----- nvinfo : EIATTR_FRAME_SIZE
	.align		4
.L_12:
        /*000c*/ 	.byte	0x04, 0x11
        /*000e*/ 	.short	(.L_14 - .L_13)
	.align		4
.L_13:
        /*0010*/ 	.word	index@(_ZN7cutlass13device_kernelINS_4gemm6kernel13GemmUniversalIN4cute5tupleIJiiiiEEENS1_10collective13CollectiveMmaINS1_37MainloopSm90TmaGmmaWarpSpecializedFP8ILi18ENS5_IJNS4_1CILi1EEENSA_ILi2EEESB_EEENS1_32KernelTmaWarpSpecializedPingpongEEENS5_IJNSA_ILi64EEENSA_ILi128EEESG_EEENS_12float_e5m2_tENS5_IJlSB_lEEESJ_SK_NS4_8TiledMMAINS4_8MMA_AtomIJNS4_4SM904GMMA31MMA_64x128x32_F32E5M2E5M2_SS_TNILNSO_7ScaleInE1ELSQ_1EEEEEENS4_6LayoutINS5_IJSB_SB_SB_EEENS5_IJNSA_ILi0EEESV_SV_EEEEENS5_IJNS4_10UnderscoreESY_SY_EEEEENS4_23SM90_TMA_LOAD_MULTICASTENS4_14ComposedLayoutINS4_7SwizzleILi2ELi4ELi3EEENS4_18smem_ptr_flag_bitsILi8EEENST_INS5_IJNSA_ILi8EEESG_EEENS5_IJSG_SB_EEEEEEEvNS4_8identityENS4_13SM90_TMA_LOADES1B_vS1C_EENS_8epilogue10collective6detail29Sm90TmaWarpSpecializedAdapterINS1G_15DefaultEpilogueISJ_SK_SK_NS1F_6thread17LinearCombinationISJ_Li1EffLNS1K_9ScaleType4KindE0ELNS_15FloatRoundStyleE2ESJ_EENS1_15EpilogueDefaultEEEEEvvEEEEvNT_6ParamsE)
        /*0014*/ 	.word	0x00000000


	//----- nvinfo : EIATTR_MIN_STACK_SIZE
	.align		4
.L_14:
        /*0018*/ 	.byte	0x04, 0x12
        /*001a*/ 	.short	(.L_16 - .L_15)
	.align		4
.L_15:
        /*001c*/ 	.word	index@(_ZN7cutlass13device_kernelINS_4gemm6kernel13GemmUniversalIN4cute5tupleIJiiiiEEENS1_10collective13CollectiveMmaINS1_37MainloopSm90TmaGmmaWarpSpecializedFP8ILi18ENS5_IJNS4_1CILi1EEENSA_ILi2EEESB_EEENS1_32KernelTmaWarpSpecializedPingpongEEENS5_IJNSA_ILi64EEENSA_ILi128EEESG_EEENS_12float_e5m2_tENS5_IJlSB_lEEESJ_SK_NS4_8TiledMMAINS4_8MMA_AtomIJNS4_4SM904GMMA31MMA_64x128x32_F32E5M2E5M2_SS_TNILNSO_7ScaleInE1ELSQ_1EEEEEENS4_6LayoutINS5_IJSB_SB_SB_EEENS5_IJNSA_ILi0EEESV_SV_EEEEENS5_IJNS4_10UnderscoreESY_SY_EEEEENS4_23SM90_TMA_LOAD_MULTICASTENS4_14ComposedLayoutINS4_7SwizzleILi2ELi4ELi3EEENS4_18smem_ptr_flag_bitsILi8EEENST_INS5_IJNSA_ILi8EEESG_EEENS5_IJSG_SB_EEEEEEEvNS4_8identityENS4_13SM90_TMA_LOADES1B_vS1C_EENS_8epilogue10collective6detail29Sm90TmaWarpSpecializedAdapterINS1G_15DefaultEpilogueISJ_SK_SK_NS1F_6thread17LinearCombinationISJ_Li1EffLNS1K_9ScaleType4KindE0ELNS_15FloatRoundStyleE2ESJ_EENS1_15EpilogueDefaultEEEEEvvEEEEvNT_6ParamsE)
        /*0020*/ 	.word	0x00000000
.L_16:


//--------------------- .nv.compat                --------------------------
	.section	.nv.compat,"",@"SHT_CUDA_COMPAT_INFO"
	.align	4
        /*0000*/ 	.byte	0x02, 0x09, 0x01, 0x00, 0x02, 0x02, 0x04, 0x00, 0x02, 0x05, 0x05, 0x00, 0x03, 0x07, 0x01, 0x01
        /*0010*/ 	.byte	0x02, 0x03, 0x01, 0x00, 0x02, 0x06, 0x01, 0x00, 0x04, 0x0b, 0x08, 0x00, 0x00, 0x00, 0x00, 0x00
        /*0020*/ 	.byte	0x00, 0x00, 0x00, 0x00


//--------------------- .nv.info._ZN7cutlass13device_kernelINS_4gemm6kernel13GemmUniversalIN4cute5tupleIJiiiiEEENS1_10collective13CollectiveMmaINS1_37MainloopSm90TmaGmmaWarpSpecializedFP8ILi18ENS5_IJNS4_1CILi1EEENSA_ILi2EEESB_EEENS1_32KernelTmaWarpSpecializedPingpongEEENS5_IJNSA_ILi64EEENSA_ILi128EEESG_EEENS_12float_e5m2_tENS5_IJlSB_lEEESJ_SK_NS4_8TiledMMAINS4_8MMA_AtomIJNS4_4SM904GMMA31MMA_64x128x32_F32E5M2E5M2_SS_TNILNSO_7ScaleInE1ELSQ_1EEEEEENS4_6LayoutINS5_IJSB_SB_SB_EEENS5_IJNSA_ILi0EEESV_SV_EEEEENS5_IJNS4_10UnderscoreESY_SY_EEEEENS4_23SM90_TMA_LOAD_MULTICASTENS4_14ComposedLayoutINS4_7SwizzleILi2ELi4ELi3EEENS4_18smem_ptr_flag_bitsILi8EEENST_INS5_IJNSA_ILi8EEESG_EEENS5_IJSG_SB_EEEEEEEvNS4_8identityENS4_13SM90_TMA_LOADES1B_vS1C_EENS_8epilogue10collective6detail29Sm90TmaWarpSpecializedAdapterINS1G_15DefaultEpilogueISJ_SK_SK_NS1F_6thread17LinearCombinationISJ_Li1EffLNS1K_9ScaleType4KindE0ELNS_15FloatRoundStyleE2ESJ_EENS1_15EpilogueDefaultEEEEEvvEEEEvNT_6ParamsE --------------------------
	.section	.nv.info._ZN7cutlass13device_kernelINS_4gemm6kernel13GemmUniversalIN4cute5tupleIJiiiiEEENS1_10collective13CollectiveMmaINS1_37MainloopSm90TmaGmmaWarpSpecializedFP8ILi18ENS5_IJNS4_1CILi1EEENSA_ILi2EEESB_EEENS1_32KernelTmaWarpSpecializedPingpongEEENS5_IJNSA_ILi64EEENSA_ILi128EEESG_EEENS_12float_e5m2_tENS5_IJlSB_lEEESJ_SK_NS4_8TiledMMAINS4_8MMA_AtomIJNS4_4SM904GMMA31MMA_64x128x32_F32E5M2E5M2_SS_TNILNSO_7ScaleInE1ELSQ_1EEEEEENS4_6LayoutINS5_IJSB_SB_SB_EEENS5_IJNSA_ILi0EEESV_SV_EEEEENS5_IJNS4_10UnderscoreESY_SY_EEEEENS4_23SM90_TMA_LOAD_MULTICASTENS4_14ComposedLayoutINS4_7SwizzleILi2ELi4ELi3EEENS4_18smem_ptr_flag_bitsILi8EEENST_INS5_IJNSA_ILi8EEESG_EEENS5_IJSG_SB_EEEEEEEvNS4_8identityENS4_13SM90_TMA_LOADES1B_vS1C_EENS_8epilogue10collective6detail29Sm90TmaWarpSpecializedAdapterINS1G_15DefaultEpilogueISJ_SK_SK_NS1F_6thread17LinearCombinationISJ_Li1EffLNS1K_9ScaleType4KindE0ELNS_15FloatRoundStyleE2ESJ_EENS1_15EpilogueDefaultEEEEEvvEEEEvNT_6ParamsE,"",@"SHT_CUDA_INFO"
	.sectionflags	@""
	.align	4


	//----- nvinfo : EIATTR_CUDA_API_VERSION
	.align		4
        /*0000*/ 	.byte	0x04, 0x37
        /*0002*/ 	.short	(.L_18 - .L_17)
.L_17:
        /*0004*/ 	.word	0x00000082


	//----- nvinfo : EIATTR_KPARAM_INFO
	.align		4
.L_18:
        /*0008*/ 	.byte	0x04, 0x17
        /*000a*/ 	.short	(.L_20 - .L_19)
.L_19:
        /*000c*/ 	.word	0x00000000
        /*0010*/ 	.short	0x0000
        /*0012*/ 	.short	0x0070
        /*0014*/ 	.byte	0x00, 0xf0, 0x01, 0x10


	//----- nvinfo : EIATTR_SPARSE_MMA_MASK
	.align		4
.L_20:
        /*0018*/ 	.byte	0x03, 0x50
        /*001a*/ 	.short	0x0000


	//----- nvinfo : EIATTR_MAXREG_COUNT
	.align		4
        /*001c*/ 	.byte	0x03, 0x1b
        /*001e*/ 	.short	0x00a8


	//----- nvinfo : EIATTR_NUM_BARRIERS
	.align		4
        /*0020*/ 	.byte	0x02, 0x4c
        /*0022*/ 	.byte	0x01
	.zero		1


	//----- nvinfo : EIATTR_MERCURY_ISA_VERSION
	.align		4
        /*0024*/ 	.byte	0x03, 0x5f
        /*0026*/ 	.short	0x0101


	//----- nvinfo : EIATTR_INT_WARP_WIDE_INSTR_OFFSETS
	.align		4
        /*0028*/ 	.byte	0x04, 0x31
        /*002a*/ 	.short	(.L_22 - .L_21)


	//   ....[0]....
.L_21:
        /*002c*/ 	.word	0x000006a0


	//   ....[1]....
        /*0030*/ 	.word	0x000006e0


	//   ....[2]....
        /*0034*/ 	.word	0x00000830


	//   ....[3]....
        /*0038*/ 	.word	0x00000840


	//   ....[4]....
        /*003c*/ 	.word	0x00000860


	//   ....[5]....
        /*0040*/ 	.word	0x00000870


	//   ....[6]....
        /*0044*/ 	.word	0x00000900


	//   ....[7]....
        /*0048*/ 	.word	0x00000960


	//   ....[8]....
        /*004c*/ 	.word	0x00003260


	//----- nvinfo : EIATTR_COOP_GROUP_MASK_REGIDS
	.align		4
.L_22:
        /*0050*/ 	.byte	0x04, 0x29
        /*0052*/ 	.short	(.L_24 - .L_23)


	//   ....[0]....
.L_23:
        /*0054*/ 	.word	0xffffffff


	//   ....[1]....
        /*0058*/ 	.word	0xffffffff


	//   ....[2]....
        /*005c*/ 	.word	0xffffffff


	//   ....[3]....
        /*0060*/ 	.word	0xffffffff


	//   ....[4]....
        /*0064*/ 	.word	0xffffffff


	//   ....[5]....
        /*0068*/ 	.word	0xffffffff


	//   ....[6]....
        /*006c*/ 	.word	0xffffffff


	//----- nvinfo : EIATTR_COOP_GROUP_INSTR_OFFSETS
	.align		4
.L_24:
        /*0070*/ 	.byte	0x04, 0x28
        /*0072*/ 	.short	(.L_26 - .L_25)


	//   ....[0]....
.L_25:
        /*0074*/ 	.word	0x00000060


	//   ....[1]....
        /*0078*/ 	.word	0x00000070


	//   ....[2]....
        /*007c*/ 	.word	0x00000130


	//   ....[3]....
        /*0080*/ 	.word	0x000004c0


	//   ....[4]....
        /*0084*/ 	.word	0x00000500


	//   ....[5]....
        /*0088*/ 	.word	0x00000580


	//   ....[6]....
        /*008c*/ 	.word	0x00000ac0


	//----- nvinfo : EIATTR_REG_RECONFIG
	.align		4
.L_26:
        /*0090*/ 	.byte	0x01, 0x54
	.zero		2


	//----- nvinfo : EIATTR_MBARRIER_INSTR_OFFSETS
	.align		4
        /*0094*/ 	.byte	0x04, 0x39
        /*0096*/ 	.short	(.L_28 - .L_27)


	//   ....[0]....
.L_27:
        /*0098*/ 	.word	0x00000260
        /*009c*/ 	.word	0x000000ff
        /*00a0*/ 	.word	0x00000000
        /*00a4*/ 	.short	0x0100
        /*00a6*/ 	.byte	0x08
	.zero		1


	//   ....[1]....
        /*00a8*/ 	.word	0x00000270
        /*00ac*/ 	.word	0x000000ff
        /*00b0*/ 	.word	0x00000090
        /*00b4*/ 	.short	0x0100
        /*00b6*/ 	.byte	0x08
	.zero		1


	//   ....[2]....
        /*00b8*/ 	.word	0x00000280
        /*00bc*/ 	.word	0x000000ff
        /*00c0*/ 	.word	0x00000008
        /*00c4*/ 	.short	0x0100
        /*00c6*/ 	.byte	0x08
	.zero		1


	//   ....[3]....
        /*00c8*/ 	.word	0x00000290
        /*00cc*/ 	.word	0x000000ff
        /*00d0*/ 	.word	0x00000098
        /*00d4*/ 	.short	0x0100
        /*00d6*/ 	.byte	0x08
	.zero		1


	//   ....[4]....
        /*00d8*/ 	.word	0x000002a0
        /*00dc*/ 	.word	0x000000ff
        /*00e0*/ 	.word	0x00000010
        /*00e4*/ 	.short	0x0100
        /*00e6*/ 	.byte	0x08
	.zero		1


	//   ....[5]....
        /*00e8*/ 	.word	0x000002b0
        /*00ec*/ 	.word	0x000000ff
        /*00f0*/ 	.word	0x000000a0
        /*00f4*/ 	.short	0x0100
        /*00f6*/ 	.byte	0x08
	.zero		1


	//   ....[6]....
        /*00f8*/ 	.word	0x000002c0
        /*00fc*/ 	.word	0x000000ff
        /*0100*/ 	.word	0x00000018
        /*0104*/ 	.short	0x0100
        /*0106*/ 	.byte	0x08
	.zero		1


	//   ....[7]....
        /*0108*/ 	.word	0x000002d0
        /*010c*/ 	.word	0x000000ff
        /*0110*/ 	.word	0x000000a8
        /*0114*/ 	.short	0x0100
        /*0116*/ 	.byte	0x08
	.zero		1


	//   ....[8]....
        /*0118*/ 	.word	0x000002e0
        /*011c*/ 	.word	0x000000ff
        /*0120*/ 	.word	0x00000020
        /*0124*/ 	.short	0x0100
        /*0126*/ 	.byte	0x08
	.zero		1


	//   ....[9]....
        /*0128*/ 	.word	0x000002f0
        /*012c*/ 	.word	0x000000ff
        /*0130*/ 	.word	0x000000b0
        /*0134*/ 	.short	0x0100
        /*0136*/ 	.byte	0x08
	.zero		1


	//   ....[10]....
        /*0138*/ 	.word	0x00000300
        /*013c*/ 	.word	0x000000ff
        /*0140*/ 	.word	0x00000028
        /*0144*/ 	.short	0x0100
        /*0146*/ 	.byte	0x08
	.zero		1


	//   ....[11]....
        /*0148*/ 	.word	0x00000310
        /*014c*/ 	.word	0x000000ff
        /*0150*/ 	.word	0x000000b8
        /*0154*/ 	.short	0x0100
        /*0156*/ 	.byte	0x08
	.zero		1


	//   ....[12]....
        /*0158*/ 	.word	0x00000320
        /*015c*/ 	.word	0x000000ff
        /*0160*/ 	.word	0x00000030
        /*0164*/ 	.short	0x0100
        /*0166*/ 	.byte	0x08
	.zero		1


	//   ....[13]....
        /*0168*/ 	.word	0x00000330
        /*016c*/ 	.word	0x000000ff
        /*0170*/ 	.word	0x000000c0
        /*0174*/ 	.short	0x0100
        /*0176*/ 	.byte	0x08
	.zero		1


	//   ....[14]....
        /*0178*/ 	.word	0x00000340
        /*017c*/ 	.word	0x000000ff
        /*0180*/ 	.word	0x00000038
        /*0184*/ 	.short	0x0100
        /*0186*/ 	.byte	0x08
	.zero		1


	//   ....[15]....
        /*0188*/ 	.word	0x00000350
        /*018c*/ 	.word	0x000000ff
        /*0190*/ 	.word	0x000000c8
        /*0194*/ 	.short	0x0100
        /*0196*/ 	.byte	0x08
	.zero		1


	//   ....[16]....
        /*0198*/ 	.word	0x00000360
        /*019c*/ 	.word	0x000000ff
        /*01a0*/ 	.word	0x00000040
        /*01a4*/ 	.short	0x0100
        /*01a6*/ 	.byte	0x08
	.zero		1


	//   ....[17]....
        /*01a8*/ 	.word	0x00000370
        /*01ac*/ 	.word	0x000000ff
        /*01b0*/ 	.word	0x000000d0
        /*01b4*/ 	.short	0x0100
        /*01b6*/ 	.byte	0x08
	.zero		1


	//   ....[18]....
        /*01b8*/ 	.word	0x00000380
        /*01bc*/ 	.word	0x000000ff
        /*01c0*/ 	.word	0x00000048
        /*01c4*/ 	.short	0x0100
        /*01c6*/ 	.byte	0x08
	.zero		1


	//   ....[19]....
        /*01c8*/ 	.word	0x00000390
        /*01cc*/ 	.word	0x000000ff
        /*01d0*/ 	.word	0x000000d8
        /*01d4*/ 	.short	0x0100
        /*01d6*/ 	.byte	0x08
	.zero		1


	//   ....[20]....
        /*01d8*/ 	.word	0x000003a0
        /*01dc*/ 	.word	0x000000ff
        /*01e0*/ 	.word	0x00000050
        /*01e4*/ 	.short	0x0100
        /*01e6*/ 	.byte	0x08
	.zero		1


	//   ....[21]....
        /*01e8*/ 	.word	0x000003b0
        /*01ec*/ 	.word	0x000000ff
        /*01f0*/ 	.word	0x000000e0
        /*01f4*/ 	.short	0x0100
        /*01f6*/ 	.byte	0x08
	.zero		1


	//   ....[22]....
        /*01f8*/ 	.word	0x000003c0
        /*01fc*/ 	.word	0x000000ff
        /*0200*/ 	.word	0x00000058
        /*0204*/ 	.short	0x0100
        /*0206*/ 	.byte	0x08
	.zero		1


	//   ....[23]....
        /*0208*/ 	.word	0x000003d0
        /*020c*/ 	.word	0x000000ff
        /*0210*/ 	.word	0x000000e8
        /*0214*/ 	.short	0x0100
        /*0216*/ 	.byte	0x08
	.zero		1


	//   ....[24]....
        /*0218*/ 	.word	0x000003e0
        /*021c*/ 	.word	0x000000ff
        /*0220*/ 	.word	0x00000060
        /*0224*/ 	.short	0x0100
        /*0226*/ 	.byte	0x08
	.zero		1


	//   ....[25]....
        /*0228*/ 	.word	0x000003f0
        /*022c*/ 	.word	0x000000ff
        /*0230*/ 	.word	0x000000f0
        /*0234*/ 	.short	0x0100
        /*0236*/ 	.byte	0x08
	.zero		1


	//   ....[26]....
        /*0238*/ 	.word	0x00000400
        /*023c*/ 	.word	0x000000ff
        /*0240*/ 	.word	0x00000068
        /*0244*/ 	.short	0x0100
        /*0246*/ 	.byte	0x08
	.zero		1


	//   ....[27]....
        /*0248*/ 	.word	0x00000410
        /*024c*/ 	.word	0x000000ff
        /*0250*/ 	.word	0x000000f8
        /*0254*/ 	.short	0x0100
        /*0256*/ 	.byte	0x08
	.zero		1


	//   ....[28]....
        /*0258*/ 	.word	0x00000420
        /*025c*/ 	.word	0x000000ff
        /*0260*/ 	.word	0x00000070
        /*0264*/ 	.short	0x0100
        /*0266*/ 	.byte	0x08
	.zero		1


	//   ....[29]....
        /*0268*/ 	.word	0x00000430
        /*026c*/ 	.word	0x000000ff
        /*0270*/ 	.word	0x00000100
        /*0274*/ 	.short	0x0100
        /*0276*/ 	.byte	0x08
	.zero		1


	//   ....[30]....
        /*0278*/ 	.word	0x00000440
        /*027c*/ 	.word	0x000000ff
        /*0280*/ 	.word	0x00000078
        /*0284*/ 	.short	0x0100
        /*0286*/ 	.byte	0x08
	.zero		1


	//   ....[31]....
        /*0288*/ 	.word	0x00000450
        /*028c*/ 	.word	0x000000ff
        /*0290*/ 	.word	0x00000108
        /*0294*/ 	.short	0x0100
        /*0296*/ 	.byte	0x08
	.zero		1


	//   ....[32]....
        /*0298*/ 	.word	0x00000460
        /*029c*/ 	.word	0x000000ff
        /*02a0*/ 	.word	0x00000080
        /*02a4*/ 	.short	0x0100
        /*02a6*/ 	.byte	0x08
	.zero		1


	//   ....[33]....
        /*02a8*/ 	.word	0x00000470
        /*02ac*/ 	.word	0x000000ff
        /*02b0*/ 	.word	0x00000110
        /*02b4*/ 	.short	0x0100
        /*02b6*/ 	.byte	0x08
	.zero		1


	//   ....[34]....
        /*02b8*/ 	.word	0x00000480
        /*02bc*/ 	.word	0x000000ff
        /*02c0*/ 	.word	0x00000088
        /*02c4*/ 	.short	0x0100
        /*02c6*/ 	.byte	0x08
	.zero		1


	//   ....[35]....
        /*02c8*/ 	.word	0x00000490
        /*02cc*/ 	.word	0x000000ff
        /*02d0*/ 	.word	0x00000118
        /*02d4*/ 	.short	0x0100
        /*02d6*/ 	.byte	0x08
	.zero		1


	//   ....[36]....
        /*02d8*/ 	.word	0x00000990
        /*02dc*/ 	.word	0x000000ff
        /*02e0*/ 	.word	0x00000150
        /*02e4*/ 	.short	0x0100
        /*02e6*/ 	.byte	0x08
	.zero		1


	//   ....[37]....
        /*02e8*/ 	.word	0x00000a20
        /*02ec*/ 	.word	0x000000ff
        /*02f0*/ 	.word	0x00000158
        /*02f4*/ 	.short	0x0100
        /*02f6*/ 	.byte	0x08
	.zero		1


	//   ....[38]....
        /*02f8*/ 	.word	0x00000a40
        /*02fc*/ 	.word	0x000000ff
        /*0300*/ 	.word	0x00000130
        /*0304*/ 	.short	0x0100
        /*0306*/ 	.byte	0x09
	.zero		1


	//   ....[39]....
        /*0308*/ 	.word	0x00000a50
        /*030c*/ 	.word	0x000000ff
        /*0310*/ 	.word	0x00000138
        /*0314*/ 	.short	0x0100
        /*0316*/ 	.byte	0x09
	.zero		1


	//   ....[40]....
        /*0318*/ 	.word	0x00000a60
        /*031c*/ 	.word	0x000000ff
        /*0320*/ 	.word	0x00000140
        /*0324*/ 	.short	0x0100
        /*0326*/ 	.byte	0x09
	.zero		1


	//   ....[41]....
        /*0328*/ 	.word	0x00000a70
        /*032c*/ 	.word	0x000000ff
        /*0330*/ 	.word	0x00000148
        /*0334*/ 	.short	0x0100
        /*0336*/ 	.byte	0x09
	.zero		1


	//   ....[42]....
        /*0338*/ 	.word	0x000017d0
        /*033c*/ 	.word	0x000000ff
        /*0340*/ 	.word	0xfffffff8
        /*0344*/ 	.short	0x010a
        /*0346*/ 	.byte	0x0f
	.zero		1


	//   ....[43]....
        /*0348*/ 	.word	0x00001cb0
        /*034c*/ 	.word	0x000000ff
        /*0350*/ 	.word	0x00000000
        /*0354*/ 	.short	0x010a
        /*0356*/ 	.byte	0x06
	.zero		1


	//   ....[44]....
        /*0358*/ 	.word	0x00001cf0
        /*035c*/ 	.word	0x000000ff
        /*0360*/ 	.word	0x00000000
        /*0364*/ 	.short	0x010a
        /*0366*/ 	.byte	0x06
	.zero		1


	//   ....[45]....
        /*0368*/ 	.word	0x000025f0
        /*036c*/ 	.word	0x000000ff
        /*0370*/ 	.word	0x00000000
        /*0374*/ 	.short	0x010a
        /*0376*/ 	.byte	0x09
	.zero		1


	//   ....[46]....
        /*0378*/ 	.word	0x00002630
        /*037c*/ 	.word	0x000000ff
        /*0380*/ 	.word	0x00000000
        /*0384*/ 	.short	0x010a
        /*0386*/ 	.byte	0x09
	.zero		1


	//   ....[47]....
        /*0388*/ 	.word	0x00002c90
        /*038c*/ 	.word	0x00000015
        /*0390*/ 	.word	0x00000000
        /*0394*/ 	.short	0x0101
        /*0396*/ 	.byte	0x3f
	.zero		1


	//   ....[48]....
        /*0398*/ 	.word	0x00003200
        /*039c*/ 	.word	0x00000013
        /*03a0*/ 	.word	0x00000000
        /*03a4*/ 	.short	0x0101
        /*03a6*/ 	.byte	0x15
	.zero		1


	//   ....[49]....
        /*03a8*/ 	.word	0x00003310
        /*03ac*/ 	.word	0x00000013
        /*03b0*/ 	.word	0x00000000
        /*03b4*/ 	.short	0x0101
        /*03b6*/ 	.byte	0x3f
	.zero		1


	//   ....[50]....
        /*03b8*/ 	.word	0x000033c0
        /*03bc*/ 	.word	0x000000ff
        /*03c0*/ 	.word	0x00000008
        /*03c4*/ 	.short	0x010a
        /*03c6*/ 	.byte	0x0f
	.zero		1


	//   ....[51]....
        /*03c8*/ 	.word	0x00007c60
        /*03cc*/ 	.word	0x00000004
        /*03d0*/ 	.word	0x00000000
        /*03d4*/ 	.short	0x0101
        /*03d6*/ 	.byte	0x15
	.zero		1


	//   ....[52]....
        /*03d8*/ 	.word	0x00008580
        /*03dc*/ 	.word	0x00000013
        /*03e0*/ 	.word	0x00000090
        /*03e4*/ 	.short	0x010a
        /*03e6*/ 	.byte	0x3f
	.zero		1


	//   ....[53]....
        /*03e8*/ 	.word	0x00008910
        /*03ec*/ 	.word	0x0000000a
        /*03f0*/ 	.word	0x00000158
        /*03f4*/ 	.short	0x0101
        /*03f6*/ 	.byte	0x3f
	.zero		1


	//   ....[54]....
        /*03f8*/ 	.word	0x00009070
        /*03fc*/ 	.word	0x00000005
        /*0400*/ 	.word	0x00000000
        /*0404*/ 	.short	0x010a
        /*0406*/ 	.byte	0x3f
	.zero		1


	//   ....[55]....
        /*0408*/ 	.word	0x000090f0
        /*040c*/ 	.word	0x00000007
        /*0410*/ 	.word	0x00000000
        /*0414*/ 	.short	0x010a
        /*0416*/ 	.byte	0x3f
	.zero		1


	//   ....[56]....
        /*0418*/ 	.word	0x00009180
        /*041c*/ 	.word	0x00000006
        /*0420*/ 	.word	0x00000000
        /*0424*/ 	.short	0x010a
        /*0426*/ 	.byte	0x3f
	.zero		1


	//   ....[57]....
        /*0428*/ 	.word	0x00009210
        /*042c*/ 	.word	0x00000009
        /*0430*/ 	.word	0x00000000
        /*0434*/ 	.short	0x010a
        /*0436*/ 	.byte	0x3f
	.zero		1


	//   ....[58]....
        /*0438*/ 	.word	0x000092a0
        /*043c*/ 	.word	0x00000006
        /*0440*/ 	.word	0x00000000
        /*0444*/ 	.short	0x010a
        /*0446*/ 	.byte	0x3f
	.zero		1


	//   ....[59]....
        /*0448*/ 	.word	0x00009330
        /*044c*/ 	.word	0x00000009
        /*0450*/ 	.word	0x00000000
        /*0454*/ 	.short	0x010a
        /*0456*/ 	.byte	0x3f
	.zero		1


	//   ....[60]....
        /*0458*/ 	.word	0x000093c0
        /*045c*/ 	.word	0x00000006
        /*0460*/ 	.word	0x00000000
        /*0464*/ 	.short	0x010a
        /*0466*/ 	.byte	0x3f
	.zero		1


	//   ....[61]....
        /*0468*/ 	.word	0x00009450
        /*046c*/ 	.word	0x00000009
        /*0470*/ 	.word	0x00000000
        /*0474*/ 	.short	0x010a
        /*0476*/ 	.byte	0x3f
	.zero		1


	//   ....[62]....
        /*0478*/ 	.word	0x000094e0
        /*047c*/ 	.word	0x00000006
        /*0480*/ 	.word	0x00000000
        /*0484*/ 	.short	0x010a
        /*0486*/ 	.byte	0x3f
	.zero		1


	//   ....[63]....
        /*0488*/ 	.word	0x00009570
        /*048c*/ 	.word	0x00000009
        /*0490*/ 	.word	0x00000000
        /*0494*/ 	.short	0x010a
        /*0496*/ 	.byte	0x3f
	.zero		1


	//   ....[64]....
        /*0498*/ 	.word	0x00009600
        /*049c*/ 	.word	0x00000006
        /*04a0*/ 	.word	0x00000000
        /*04a4*/ 	.short	0x010a
        /*04a6*/ 	.byte	0x3f
	.zero		1


	//   ....[65]....
        /*04a8*/ 	.word	0x00009690
        /*04ac*/ 	.word	0x00000009
        /*04b0*/ 	.word	0x00000000
        /*04b4*/ 	.short	0x010a
        /*04b6*/ 	.byte	0x3f
	.zero		1


	//   ....[66]....
        /*04b8*/ 	.word	0x00009720
        /*04bc*/ 	.word	0x00000006
        /*04c0*/ 	.word	0x00000000
        /*04c4*/ 	.short	0x010a
        /*04c6*/ 	.byte	0x3f
	.zero		1


	//   ....[67]....
        /*04c8*/ 	.word	0x000097b0
        /*04cc*/ 	.word	0x00000009
        /*04d0*/ 	.word	0x00000000
        /*04d4*/ 	.short	0x010a
        /*04d6*/ 	.byte	0x3f
	.zero		1


	//   ....[68]....
        /*04d8*/ 	.word	0x00009840
        /*04dc*/ 	.word	0x00000006
        /*04e0*/ 	.word	0x00000000
        /*04e4*/ 	.short	0x010a
        /*04e6*/ 	.byte	0x3f
	.zero		1


	//   ....[69]....
        /*04e8*/ 	.word	0x000098d0
        /*04ec*/ 	.word	0x00000009
        /*04f0*/ 	.word	0x00000000
        /*04f4*/ 	.short	0x010a
        /*04f6*/ 	.byte	0x3f
	.zero		1


	//   ....[70]....
        /*04f8*/ 	.word	0x00009960
        /*04fc*/ 	.word	0x00000006
        /*0500*/ 	.word	0x00000000
        /*0504*/ 	.short	0x010a
        /*0506*/ 	.byte	0x3f
	.zero		1


	//   ....[71]....
        /*0508*/ 	.word	0x000099f0
        /*050c*/ 	.word	0x00000003
        /*0510*/ 	.word	0x00000000
        /*0514*/ 	.short	0x010a
        /*0516*/ 	.byte	0x3f
	.zero		1


	//   ....[72]....
        /*0518*/ 	.word	0x00009a60
        /*051c*/ 	.word	0x00000012
        /*0520*/ 	.word	0xfffffff8
        /*0524*/ 	.short	0x010a
        /*0526*/ 	.byte	0x3f
	.zero		1


	//   ....[73]....
        /*0528*/ 	.word	0x00009ac0
        /*052c*/ 	.word	0x00000012
        /*0530*/ 	.word	0x00000000
        /*0534*/ 	.short	0x010a
        /*0536*/ 	.byte	0x3f
	.zero		1


	//   ....[74]....
        /*0538*/ 	.word	0x00009b20
        /*053c*/ 	.word	0x00000015
        /*0540*/ 	.word	0x00000000
        /*0544*/ 	.short	0x010a
        /*0546*/ 	.byte	0x3f
	.zero		1


	//   ....[75]....
        /*0548*/ 	.word	0x00009b80
        /*054c*/ 	.word	0x00000013
        /*0550*/ 	.word	0x00000008
        /*0554*/ 	.short	0x010a
        /*0556*/ 	.byte	0x3f
	.zero		1


	//   ....[76]....
        /*0558*/ 	.word	0x00009c50
        /*055c*/ 	.word	0x00000013
        /*0560*/ 	.word	0x00000090
        /*0564*/ 	.short	0x010a
        /*0566*/ 	.byte	0x3f
	.zero		1


	//   ....[77]....
        /*0568*/ 	.word	0x00009d30
        /*056c*/ 	.word	0x00000005
        /*0570*/ 	.word	0x00000000
        /*0574*/ 	.short	0x010a
        /*0576*/ 	.byte	0x3f
	.zero		1


	//   ....[78]....
        /*0578*/ 	.word	0x00009d80
        /*057c*/ 	.word	0x00000007
        /*0580*/ 	.word	0x00000000
        /*0584*/ 	.short	0x010a
        /*0586*/ 	.byte	0x3f
	.zero		1


	//   ....[79]....
        /*0588*/ 	.word	0x00009dd0
        /*058c*/ 	.word	0x00000006
        /*0590*/ 	.word	0x00000000
        /*0594*/ 	.short	0x010a
        /*0596*/ 	.byte	0x3f
	.zero		1


	//   ....[80]....
        /*0598*/ 	.word	0x00009e20
        /*059c*/ 	.word	0x00000009
        /*05a0*/ 	.word	0x00000000
        /*05a4*/ 	.short	0x010a
        /*05a6*/ 	.byte	0x3f
	.zero		1


	//   ....[81]....
        /*05a8*/ 	.word	0x00009e70
        /*05ac*/ 	.word	0x00000006
        /*05b0*/ 	.word	0x00000000
        /*05b4*/ 	.short	0x010a
        /*05b6*/ 	.byte	0x3f
	.zero		1


	//   ....[82]....
        /*05b8*/ 	.word	0x00009ec0
        /*05bc*/ 	.word	0x00000009
        /*05c0*/ 	.word	0x00000000
        /*05c4*/ 	.short	0x010a
        /*05c6*/ 	.byte	0x3f
	.zero		1


	//   ....[83]....
        /*05c8*/ 	.word	0x00009f10
        /*05cc*/ 	.word	0x00000006
        /*05d0*/ 	.word	0x00000000
        /*05d4*/ 	.short	0x010a
        /*05d6*/ 	.byte	0x3f
	.zero		1


	//   ....[84]....
        /*05d8*/ 	.word	0x00009f60
        /*05dc*/ 	.word	0x00000009
        /*05e0*/ 	.word	0x00000000
        /*05e4*/ 	.short	0x010a
        /*05e6*/ 	.byte	0x3f
	.zero		1


	//   ....[85]....
        /*05e8*/ 	.word	0x00009fb0
        /*05ec*/ 	.word	0x00000006
        /*05f0*/ 	.word	0x00000000
        /*05f4*/ 	.short	0x010a
        /*05f6*/ 	.byte	0x3f
	.zero		1


	//   ....[86]....
        /*05f8*/ 	.word	0x0000a000
        /*05fc*/ 	.word	0x00000009
        /*0600*/ 	.word	0x00000000
        /*0604*/ 	.short	0x010a
        /*0606*/ 	.byte	0x3f
	.zero		1


	//   ....[87]....
        /*0608*/ 	.word	0x0000a050
        /*060c*/ 	.word	0x00000006
        /*0610*/ 	.word	0x00000000
        /*0614*/ 	.short	0x010a
        /*0616*/ 	.byte	0x3f
	.zero		1


	//   ....[88]....
        /*0618*/ 	.word	0x0000a0a0
        /*061c*/ 	.word	0x00000009
        /*0620*/ 	.word	0x00000000
        /*0624*/ 	.short	0x010a
        /*0626*/ 	.byte	0x3f
	.zero		1


	//   ....[89]....
        /*0628*/ 	.word	0x0000a0f0
        /*062c*/ 	.word	0x00000006
        /*0630*/ 	.word	0x00000000
        /*0634*/ 	.short	0x010a
        /*0636*/ 	.byte	0x3f
	.zero		1


	//   ....[90]....
        /*0638*/ 	.word	0x0000a140
        /*063c*/ 	.word	0x00000009
        /*0640*/ 	.word	0x00000000
        /*0644*/ 	.short	0x010a
        /*0646*/ 	.byte	0x3f
	.zero		1


	//   ....[91]....
        /*0648*/ 	.word	0x0000a190
        /*064c*/ 	.word	0x00000006
        /*0650*/ 	.word	0x00000000
        /*0654*/ 	.short	0x010a
        /*0656*/ 	.byte	0x3f
	.zero		1


	//   ....[92]....
        /*0658*/ 	.word	0x0000a1e0
        /*065c*/ 	.word	0x00000009
        /*0660*/ 	.word	0x00000000
        /*0664*/ 	.short	0x010a
        /*0666*/ 	.byte	0x3f
	.zero		1


	//   ....[93]....
        /*0668*/ 	.word	0x0000a230
        /*066c*/ 	.word	0x00000006
        /*0670*/ 	.word	0x00000000
        /*0674*/ 	.short	0x010a
        /*0676*/ 	.byte	0x3f
	.zero		1


	//----- nvinfo : EIATTR_NUM_MBARRIERS
	.align		4
.L_28:
        /*0678*/ 	.byte	0x03, 0x38
        /*067a*/ 	.short	0x002a


	//----- nvinfo : EIATTR_EXIT_INSTR_OFFSETS
	.align		4
        /*067c*/ 	.byte	0x04, 0x1c
        /*067e*/ 	.short	(.L_30 - .L_29)


	//   ....[0]....
.L_29:
        /*0680*/ 	.word	0x00001510


	//   ....[1]....
        /*0684*/ 	.word	0x00001570


	//   ....[2]....
        /*0688*/ 	.word	0x00008270


	//   ....[3]....
        /*068c*/ 	.word	0x000082a0


	//   ....[4]....
        /*0690*/ 	.word	0x00009a40


	//----- nvinfo : EIATTR_MAX_THREADS
	.align		4
.L_30:
        /*0694*/ 	.byte	0x04, 0x05
        /*0696*/ 	.short	(.L_32 - .L_31)
.L_31:
        /*0698*/ 	.word	0x00000180
        /*069c*/ 	.word	0x00000001
        /*06a0*/ 	.word	0x00000001


	//----- nvinfo : EIATTR_CRS_STACK_SIZE
	.align		4
.L_32:
        /*06a4*/ 	.byte	0x04, 0x1e
        /*06a6*/ 	.short	(.L_34 - .L_33)
.L_33:
        /*06a8*/ 	.word	0x00000000


	//----- nvinfo : EIATTR_CBANK_PARAM_SIZE
	.align		4
.L_34:
        /*06ac*/ 	.byte	0x03, 0x19
        /*06ae*/ 	.short	0x0470


	//----- nvinfo : EIATTR_PARAM_CBANK
	.align		4
        /*06b0*/ 	.byte	0x04, 0x0a
        /*06b2*/ 	.short	(.L_36 - .L_35)
	.align		4
.L_35:
        /*06b4*/ 	.word	index@(.nv.constant0._ZN7cutlass13device_kernelINS_4gemm6kernel13GemmUniversalIN4cute5tupleIJiiiiEEENS1_10collective13CollectiveMmaINS1_37MainloopSm90TmaGmmaWarpSpecializedFP8ILi18ENS5_IJNS4_1CILi1EEENSA_ILi2EEESB_EEENS1_32KernelTmaWarpSpecializedPingpongEEENS5_IJNSA_ILi64EEENSA_ILi128EEESG_EEENS_12float_e5m2_tENS5_IJlSB_lEEESJ_SK_NS4_8TiledMMAINS4_8MMA_AtomIJNS4_4SM904GMMA31MMA_64x128x32_F32E5M2E5M2_SS_TNILNSO_7ScaleInE1ELSQ_1EEEEEENS4_6LayoutINS5_IJSB_SB_SB_EEENS5_IJNSA_ILi0EEESV_SV_EEEEENS5_IJNS4_10UnderscoreESY_SY_EEEEENS4_23SM90_TMA_LOAD_MULTICASTENS4_14ComposedLayoutINS4_7SwizzleILi2ELi4ELi3EEENS4_18smem_ptr_flag_bitsILi8EEENST_INS5_IJNSA_ILi8EEESG_EEENS5_IJSG_SB_EEEEEEEvNS4_8identityENS4_13SM90_TMA_LOADES1B_vS1C_EENS_8epilogue10collective6detail29Sm90TmaWarpSpecializedAdapterINS1G_15DefaultEpilogueISJ_SK_SK_NS1F_6thread17LinearCombinationISJ_Li1EffLNS1K_9ScaleType4KindE0ELNS_15FloatRoundStyleE2ESJ_EENS1_15EpilogueDefaultEEEEEvvEEEEvNT_6ParamsE)
        /*06b8*/ 	.short	0x0210
        /*06ba*/ 	.short	0x0470


	//----- nvinfo : EIATTR_SW_WAR
	.align		4
.L_36:
        /*06bc*/ 	.byte	0x04, 0x36
        /*06be*/ 	.short	(.L_38 - .L_37)
.L_37:
        /*06c0*/ 	.word	0x00000008
.L_38:


//--------------------- .nv.callgraph             --------------------------
	.section	.nv.callgraph,"",@"SHT_CUDA_CALLGRAPH"
	.align	4
	.sectionentsize	8
	.align		4
        /*0000*/ 	.word	0x00000000
	.align		4
        /*0004*/ 	.word	0xffffffff
	.align		4
        /*0008*/ 	.word	0x00000000
	.align		4
        /*000c*/ 	.word	0xfffffffe
	.align		4
        /*0010*/ 	.word	0x00000000
	.align		4
        /*0014*/ 	.word	0xfffffffd
	.align		4
        /*0018*/ 	.word	0x00000000
	.align		4
        /*001c*/ 	.word	0xfffffffc


//--------------------- .nv.constant4             --------------------------
	.section	.nv.constant4,"a",@progbits
	.align	8
	.align		8
.nv.constant4:
        /*0000*/ 	.dword	_ZN40_INTERNAL_7d4032b2_4_k_cu_ea6fbd94_182244cuda3std3__45__cpo5beginE
	.align		8
        /*0008*/ 	.dword	_ZN40_INTERNAL_7d4032b2_4_k_cu_ea6fbd94_182244cuda3std3__45__cpo3endE
	.align		8
        /*0010*/ 	.dword	_ZN40_INTERNAL_7d4032b2_4_k_cu_ea6fbd94_182244cuda3std3__45__cpo6cbeginE
	.align		8
        /*0018*/ 	.dword	_ZN40_INTERNAL_7d4032b2_4_k_cu_ea6fbd94_182244cuda3std3__45__cpo4cendE
	.align		8
        /*0020*/ 	.dword	_ZN40_INTERNAL_7d4032b2_4_k_cu_ea6fbd94_182244cuda3std3__442_GLOBAL__N__7d4032b2_4_k_cu_ea6fbd94_182246ignoreE
	.align		8
        /*0028*/ 	.dword	_ZN40_INTERNAL_7d4032b2_4_k_cu_ea6fbd94_182244cuda3std3__419piecewise_constructE
	.align		8
        /*0030*/ 	.dword	_ZN40_INTERNAL_7d4032b2_4_k_cu_ea6fbd94_182244cuda3std3__48in_placeE
	.align		8
        /*0038*/ 	.dword	_ZN40_INTERNAL_7d4032b2_4_k_cu_ea6fbd94_182244cuda3std6ranges3__45__cpo4swapE
	.align		8
        /*0040*/ 	.dword	_ZN40_INTERNAL_7d4032b2_4_k_cu_ea6fbd94_182244cuda3std6ranges3__45__cpo9iter_moveE
	.align		8
        /*0048*/ 	.dword	_ZN40_INTERNAL_7d4032b2_4_k_cu_ea6fbd94_182244cute7productE
	.align		8
        /*0050*/ 	.dword	_ZN40_INTERNAL_7d4032b2_4_k_cu_ea6fbd94_182244cute1_E


//--------------------- .text._ZN7cutlass13device_kernelINS_4gemm6kernel13GemmUniversalIN4cute5tupleIJiiiiEEENS1_10collective13CollectiveMmaINS1_37MainloopSm90TmaGmmaWarpSpecializedFP8ILi18ENS5_IJNS4_1CILi1EEENSA_ILi2EEESB_EEENS1_32KernelTmaWarpSpecializedPingpongEEENS5_IJNSA_ILi64EEENSA_ILi128EEESG_EEENS_12float_e5m2_tENS5_IJlSB_lEEESJ_SK_NS4_8TiledMMAINS4_8MMA_AtomIJNS4_4SM904GMMA31MMA_64x128x32_F32E5M2E5M2_SS_TNILNSO_7ScaleInE1ELSQ_1EEEEEENS4_6LayoutINS5_IJSB_SB_SB_EEENS5_IJNSA_ILi0EEESV_SV_EEEEENS5_IJNS4_10UnderscoreESY_SY_EEEEENS4_23SM90_TMA_LOAD_MULTICASTENS4_14ComposedLayoutINS4_7SwizzleILi2ELi4ELi3EEENS4_18smem_ptr_flag_bitsILi8EEENST_INS5_IJNSA_ILi8EEESG_EEENS5_IJSG_SB_EEEEEEEvNS4_8identityENS4_13SM90_TMA_LOADES1B_vS1C_EENS_8epilogue10collective6detail29Sm90TmaWarpSpecializedAdapterINS1G_15DefaultEpilogueISJ_SK_SK_NS1F_6thread17LinearCombinationISJ_Li1EffLNS1K_9ScaleType4KindE0ELNS_15FloatRoundStyleE2ESJ_EENS1_15EpilogueDefaultEEEEEvvEEEEvNT_6ParamsE --------------------------
	.section	.text._ZN7cutlass13device_kernelINS_4gemm6kernel13GemmUniversalIN4cute5tupleIJiiiiEEENS1_10collective13CollectiveMmaINS1_37MainloopSm90TmaGmmaWarpSpecializedFP8ILi18ENS5_IJNS4_1CILi1EEENSA_ILi2EEESB_EEENS1_32KernelTmaWarpSpecializedPingpongEEENS5_IJNSA_ILi64EEENSA_ILi128EEESG_EEENS_12float_e5m2_tENS5_IJlSB_lEEESJ_SK_NS4_8TiledMMAINS4_8MMA_AtomIJNS4_4SM904GMMA31MMA_64x128x32_F32E5M2E5M2_SS_TNILNSO_7ScaleInE1ELSQ_1EEEEEENS4_6LayoutINS5_IJSB_SB_SB_EEENS5_IJNSA_ILi0EEESV_SV_EEEEENS5_IJNS4_10UnderscoreESY_SY_EEEEENS4_23SM90_TMA_LOAD_MULTICASTENS4_14ComposedLayoutINS4_7SwizzleILi2ELi4ELi3EEENS4_18smem_ptr_flag_bitsILi8EEENST_INS5_IJNSA_ILi8EEESG_EEENS5_IJSG_SB_EEEEEEEvNS4_8identityENS4_13SM90_TMA_LOADES1B_vS1C_EENS_8epilogue10collective6detail29Sm90TmaWarpSpecializedAdapterINS1G_15DefaultEpilogueISJ_SK_SK_NS1F_6thread17LinearCombinationISJ_Li1EffLNS1K_9ScaleType4KindE0ELNS_15FloatRoundStyleE2ESJ_EENS1_15EpilogueDefaultEEEEEvvEEEEvNT_6ParamsE,"ax",@progbits
	.align	128
.text._ZN7cutlass13device_kernelINS_4gemm6kernel13GemmUniversalIN4cute5tupleIJiiiiEEENS1_10collective13CollectiveMmaINS1_37MainloopSm90TmaGmmaWarpSpecializedFP8ILi18ENS5_IJNS4_1CILi1EEENSA_ILi2EEESB_EEENS1_32KernelTmaWarpSpecializedPingpongEEENS5_IJNSA_ILi64EEENSA_ILi128EEESG_EEENS_12float_e5m2_tENS5_IJlSB_lEEESJ_SK_NS4_8TiledMMAINS4_8MMA_AtomIJNS4_4SM904GMMA31MMA_64x128x32_F32E5M2E5M2_SS_TNILNSO_7ScaleInE1ELSQ_1EEEEEENS4_6LayoutINS5_IJSB_SB_SB_EEENS5_IJNSA_ILi0EEESV_SV_EEEEENS5_IJNS4_10UnderscoreESY_SY_EEEEENS4_23SM90_TMA_LOAD_MULTICASTENS4_14ComposedLayoutINS4_7SwizzleILi2ELi4ELi3EEENS4_18smem_ptr_flag_bitsILi8EEENST_INS5_IJNSA_ILi8EEESG_EEENS5_IJSG_SB_EEEEEEEvNS4_8identityENS4_13SM90_TMA_LOADES1B_vS1C_EENS_8epilogue10collective6detail29Sm90TmaWarpSpecializedAdapterINS1G_15DefaultEpilogueISJ_SK_SK_NS1F_6thread17LinearCombinationISJ_Li1EffLNS1K_9ScaleType4KindE0ELNS_15FloatRoundStyleE2ESJ_EENS1_15EpilogueDefaultEEEEEvvEEEEvNT_6ParamsE:
        .type           _ZN7cutlass13device_kernelINS_4gemm6kernel13GemmUniversalIN4cute5tupleIJiiiiEEENS1_10collective13CollectiveMmaINS1_37MainloopSm90TmaGmmaWarpSpecializedFP8ILi18ENS5_IJNS4_1CILi1EEENSA_ILi2EEESB_EEENS1_32KernelTmaWarpSpecializedPingpongEEENS5_IJNSA_ILi64EEENSA_ILi128EEESG_EEENS_12float_e5m2_tENS5_IJlSB_lEEESJ_SK_NS4_8TiledMMAINS4_8MMA_AtomIJNS4_4SM904GMMA31MMA_64x128x32_F32E5M2E5M2_SS_TNILNSO_7ScaleInE1ELSQ_1EEEEEENS4_6LayoutINS5_IJSB_SB_SB_EEENS5_IJNSA_ILi0EEESV_SV_EEEEENS5_IJNS4_10UnderscoreESY_SY_EEEEENS4_23SM90_TMA_LOAD_MULTICASTENS4_14ComposedLayoutINS4_7SwizzleILi2ELi4ELi3EEENS4_18smem_ptr_flag_bitsILi8EEENST_INS5_IJNSA_ILi8EEESG_EEENS5_IJSG_SB_EEEEEEEvNS4_8identityENS4_13SM90_TMA_LOADES1B_vS1C_EENS_8epilogue10collective6detail29Sm90TmaWarpSpecializedAdapterINS1G_15DefaultEpilogueISJ_SK_SK_NS1F_6thread17LinearCombinationISJ_Li1EffLNS1K_9ScaleType4KindE0ELNS_15FloatRoundStyleE2ESJ_EENS1_15EpilogueDefaultEEEEEvvEEEEvNT_6ParamsE,@function
        .size           _ZN7cutlass13device_kernelINS_4gemm6kernel13GemmUniversalIN4cute5tupleIJiiiiEEENS1_10collective13CollectiveMmaINS1_37MainloopSm90TmaGmmaWarpSpecializedFP8ILi18ENS5_IJNS4_1CILi1EEENSA_ILi2EEESB_EEENS1_32KernelTmaWarpSpecializedPingpongEEENS5_IJNSA_ILi64EEENSA_ILi128EEESG_EEENS_12float_e5m2_tENS5_IJlSB_lEEESJ_SK_NS4_8TiledMMAINS4_8MMA_AtomIJNS4_4SM904GMMA31MMA_64x128x32_F32E5M2E5M2_SS_TNILNSO_7ScaleInE1ELSQ_1EEEEEENS4_6LayoutINS5_IJSB_SB_SB_EEENS5_IJNSA_ILi0EEESV_SV_EEEEENS5_IJNS4_10UnderscoreESY_SY_EEEEENS4_23SM90_TMA_LOAD_MULTICASTENS4_14ComposedLayoutINS4_7SwizzleILi2ELi4ELi3EEENS4_18smem_ptr_flag_bitsILi8EEENST_INS5_IJNSA_ILi8EEESG_EEENS5_IJSG_SB_EEEEEEEvNS4_8identityENS4_13SM90_TMA_LOADES1B_vS1C_EENS_8epilogue10collective6detail29Sm90TmaWarpSpecializedAdapterINS1G_15DefaultEpilogueISJ_SK_SK_NS1F_6thread17LinearCombinationISJ_Li1EffLNS1K_9ScaleType4KindE0ELNS_15FloatRoundStyleE2ESJ_EENS1_15EpilogueDefaultEEEEEvvEEEEvNT_6ParamsE,(.L_x_237 - _ZN7cutlass13device_kernelINS_4gemm6kernel13GemmUniversalIN4cute5tupleIJiiiiEEENS1_10collective13CollectiveMmaINS1_37MainloopSm90TmaGmmaWarpSpecializedFP8ILi18ENS5_IJNS4_1CILi1EEENSA_ILi2EEESB_EEENS1_32KernelTmaWarpSpecializedPingpongEEENS5_IJNSA_ILi64EEENSA_ILi128EEESG_EEENS_12float_e5m2_tENS5_IJlSB_lEEESJ_SK_NS4_8TiledMMAINS4_8MMA_AtomIJNS4_4SM904GMMA31MMA_64x128x32_F32E5M2E5M2_SS_TNILNSO_7ScaleInE1ELSQ_1EEEEEENS4_6LayoutINS5_IJSB_SB_SB_EEENS5_IJNSA_ILi0EEESV_SV_EEEEENS5_IJNS4_10UnderscoreESY_SY_EEEEENS4_23SM90_TMA_LOAD_MULTICASTENS4_14ComposedLayoutINS4_7SwizzleILi2ELi4ELi3EEENS4_18smem_ptr_flag_bitsILi8EEENST_INS5_IJNSA_ILi8EEESG_EEENS5_IJSG_SB_EEEEEEEvNS4_8identityENS4_13SM90_TMA_LOADES1B_vS1C_EENS_8epilogue10collective6detail29Sm90TmaWarpSpecializedAdapterINS1G_15DefaultEpilogueISJ_SK_SK_NS1F_6thread17LinearCombinationISJ_Li1EffLNS1K_9ScaleType4KindE0ELNS_15FloatRoundStyleE2ESJ_EENS1_15EpilogueDefaultEEEEEvvEEEEvNT_6ParamsE)
        .other          _ZN7cutlass13device_kernelINS_4gemm6kernel13GemmUniversalIN4cute5tupleIJiiiiEEENS1_10collective13CollectiveMmaINS1_37MainloopSm90TmaGmmaWarpSpecializedFP8ILi18ENS5_IJNS4_1CILi1EEENSA_ILi2EEESB_EEENS1_32KernelTmaWarpSpecializedPingpongEEENS5_IJNSA_ILi64EEENSA_ILi128EEESG_EEENS_12float_e5m2_tENS5_IJlSB_lEEESJ_SK_NS4_8TiledMMAINS4_8MMA_AtomIJNS4_4SM904GMMA31MMA_64x128x32_F32E5M2E5M2_SS_TNILNSO_7ScaleInE1ELSQ_1EEEEEENS4_6LayoutINS5_IJSB_SB_SB_EEENS5_IJNSA_ILi0EEESV_SV_EEEEENS5_IJNS4_10UnderscoreESY_SY_EEEEENS4_23SM90_TMA_LOAD_MULTICASTENS4_14ComposedLayoutINS4_7SwizzleILi2ELi4ELi3EEENS4_18smem_ptr_flag_bitsILi8EEENST_INS5_IJNSA_ILi8EEESG_EEENS5_IJSG_SB_EEEEEEEvNS4_8identityENS4_13SM90_TMA_LOADES1B_vS1C_EENS_8epilogue10collective6detail29Sm90TmaWarpSpecializedAdapterINS1G_15DefaultEpilogueISJ_SK_SK_NS1F_6thread17LinearCombinationISJ_Li1EffLNS1K_9ScaleType4KindE0ELNS_15FloatRoundStyleE2ESJ_EENS1_15EpilogueDefaultEEEEEvvEEEEvNT_6ParamsE,@"STO_CUDA_ENTRY STV_DEFAULT"
_ZN7cutlass13device_kernelINS_4gemm6kernel13GemmUniversalIN4cute5tupleIJiiiiEEENS1_10collective13CollectiveMmaINS1_37MainloopSm90TmaGmmaWarpSpecializedFP8ILi18ENS5_IJNS4_1CILi1EEENSA_ILi2EEESB_EEENS1_32KernelTmaWarpSpecializedPingpongEEENS5_IJNSA_ILi64EEENSA_ILi128EEESG_EEENS_12float_e5m2_tENS5_IJlSB_lEEESJ_SK_NS4_8TiledMMAINS4_8MMA_AtomIJNS4_4SM904GMMA31MMA_64x128x32_F32E5M2E5M2_SS_TNILNSO_7ScaleInE1ELSQ_1EEEEEENS4_6LayoutINS5_IJSB_SB_SB_EEENS5_IJNSA_ILi0EEESV_SV_EEEEENS5_IJNS4_10UnderscoreESY_SY_EEEEENS4_23SM90_TMA_LOAD_MULTICASTENS4_14ComposedLayoutINS4_7SwizzleILi2ELi4ELi3EEENS4_18smem_ptr_flag_bitsILi8EEENST_INS5_IJNSA_ILi8EEESG_EEENS5_IJSG_SB_EEEEEEEvNS4_8identityENS4_13SM90_TMA_LOADES1B_vS1C_EENS_8epilogue10collective6detail29Sm90TmaWarpSpecializedAdapterINS1G_15DefaultEpilogueISJ_SK_SK_NS1F_6thread17LinearCombinationISJ_Li1EffLNS1K_9ScaleType4KindE0ELNS_15FloatRoundStyleE2ESJ_EENS1_15EpilogueDefaultEEEEEvvEEEEvNT_6ParamsE:
[----:B------:R-:W-:Y:S01]  /*0000*/  LDC R1, c[0x0][0x28] ;  /* 0x00000a00ff017b82 */ /* 0x000fe20000000800 */
[----:B------:R-:W0:Y:S01]  /*0010*/  S2R R16, SR_TID.X ;  /* 0x0000000000107919 */ /* 0x000e220000002100 */
[----:B------:R-:W-:Y:S01]  /*0020*/  ELECT P0, URZ, PT ;  /* 0x00000000003f782f */ /* 0x000fe20003800000 */
[----:B------:R-:W-:Y:S01]  /*0030*/  BSSY B0, `(.L_x_0) ;  /* 0x000000f000007945 */ /* 0x000fe20003800000 */
[--C-:B0-----:R-:W-:Y:S02]  /*0040*/  SHF.R.U32.HI R0, RZ, 0x5, R16.reuse ;  /* 0x00000005ff007819 */ /* 0x101fe40000011610 */
[----:B------:R-:W-:-:S03]  /*0050*/  SHF.R.U32.HI R4, RZ, 0x7, R16 ;  /* 0x00000007ff047819 */ /* 0x000fc60000011610 */
[----:B------:R-:W0:Y:S04]  /*0060*/  SHFL.IDX PT, R2, R0, RZ, 0x1f ;  /* 0x00001fff00027589 */ /* 0x000e2800000e0000 */
[----:B------:R1:W2:Y:S01]  /*0070*/  SHFL.IDX PT, R5, R4, RZ, 0x1f ;  /* 0x00001fff04057589 */ /* 0x0002a200000e0000 */
[----:B0-----:R-:W-:-:S13]  /*0080*/  ISETP.NE.OR P0, PT, R2, RZ, !P0 ;  /* 0x000000ff0200720c */ /* 0x001fda0004705670 */
[----:B-12---:R-:W-:Y:S05]  /*0090*/  @P0 BRA `(.L_x_1) ;  /* 0x0000000000200947 */ /* 0x006fea0003800000 */
[----:B------:R-:W-:Y:S02]  /*00a0*/  ULDC.64 UR4, c[0x0][0x198] ;  /* 0x0000660000047ab9 */ /* 0x000fe40000000a00 */
[----:B------:R-:W-:Y:S02]  /*00b0*/  UIADD3 UR6, UP0, UR4, 0xf0, URZ ;  /* 0x000000f004067890 */ /* 0x000fe4000ff1e03f */
[----:B------:R-:W-:Y:S02]  /*00c0*/  UIADD3 UR4, UP1, UR4, 0x1f0, URZ ;  /* 0x000001f004047890 */ /* 0x000fe4000ff3e03f */
[----:B------:R-:W-:Y:S02]  /*00d0*/  UIADD3.X UR7, URZ, UR5, URZ, UP0, !UPT ;  /* 0x000000053f077290 */ /* 0x000fe400087fe43f */
[----:B------:R-:W-:-:S07]  /*00e0*/  UIADD3.X UR5, URZ, UR5, URZ, UP1, !UPT ;  /* 0x000000053f057290 */ /* 0x000fce0008ffe43f */
[----:B------:R0:W-:Y:S02]  /*00f0*/  UTMACCTL.PF [UR6] ;  /* 0x00000000060079b9 */ /* 0x0001e40008040000 */
[----:B------:R0:W-:Y:S02]  /*0100*/  UTMACCTL.PF [UR4] ;  /* 0x00000000040079b9 */ /* 0x0001e40008040000 */
[----:B0-----:R-:W-:Y:S01]  /*0110*/  NOP ;  /* 0x0000000000007918 */ /* 0x001fe20000000000 */
.L_x_1:
[----:B------:R-:W-:Y:S05]  /*0120*/  BSYNC B0 ;  /* 0x0000000000007941 */ /* 0x000fea0003800000 */
.L_x_0:
[----:B------:R-:W0:Y:S01]  /*0130*/  SHFL.IDX PT, R6, R0, RZ, 0x1f ;  /* 0x00001fff00067589 */ /* 0x000e2200000e0000 */
[----:B------:R-:W-:Y:S02]  /*0140*/  SHF.R.S32.HI R3, RZ, 0x1f, R16 ;  /* 0x0000001fff037819 */ /* 0x000fe40000011410 */
[----:B0-----:R-:W-:-:S13]  /*0150*/  ISETP.NE.AND P0, PT, R6, RZ, PT ;  /* 0x000000ff0600720c */ /* 0x001fda0003f05270 */
[----:B------:R-:W-:Y:S05]  /*0160*/  @P0 BRA `(.L_x_2) ;  /* 0x0000000000d40947 */ /* 0x000fea0003800000 */
[----:B------:R-:W-:Y:S01]  /*0170*/  ELECT P0, URZ, PT ;  /* 0x00000000003f782f */ /* 0x000fe20003800000 */
[----:B------:R-:W-:-:S12]  /*0180*/  BSSY B0, `(.L_x_2) ;  /* 0x0000033000007945 */ /* 0x000fd80003800000 */
[----:B------:R-:W-:Y:S05]  /*0190*/  @!P0 BRA `(.L_x_3) ;  /* 0x0000000000c48947 */ /* 0x000fea0003800000 */
[----:B------:R-:W0:Y:S01]  /*01a0*/  S2UR UR8, SR_CgaCtaId ;  /* 0x00000000000879c3 */ /* 0x000e220000008800 */
[----:B------:R-:W-:Y:S01]  /*01b0*/  UMOV UR4, 0x400 ;  /* 0x0000040000047882 */ /* 0x000fe20000000000 */
[----:B------:R-:W-:Y:S01]  /*01c0*/  UMOV UR5, 0x1 ;  /* 0x0000000100057882 */ /* 0x000fe20000000000 */
[----:B------:R-:W-:Y:S02]  /*01d0*/  UMOV UR6, 0x2 ;  /* 0x0000000200067882 */ /* 0x000fe40000000000 */
[----:B------:R-:W-:-:S04]  /*01e0*/  UIADD3 UR6, -UR6, 0x100000, URZ ;  /* 0x0010000006067890 */ /* 0x000fc8000fffe13f */
[----:B------:R-:W-:Y:S02]  /*01f0*/  USHF.L.U32 UR7, UR6, 0xb, URZ ;  /* 0x0000000b06077899 */ /* 0x000fe4000800063f */
[----:B------:R-:W-:Y:S02]  /*0200*/  USHF.L.U32 UR6, UR6, 0x1, URZ ;  /* 0x0000000106067899 */ /* 0x000fe4000800063f */
[----:B0-----:R-:W-:Y:S02]  /*0210*/  ULEA UR8, UR8, UR4, 0x18 ;  /* 0x0000000408087291 */ /* 0x001fe4000f8ec03f */
[----:B------:R-:W-:-:S04]  /*0220*/  UIADD3 UR4, -UR5, 0x100000, URZ ;  /* 0x0010000005047890 */ /* 0x000fc8000fffe13f */
[----:B------:R-:W-:Y:S02]  /*0230*/  USHF.L.U32 UR5, UR4, 0xb, URZ ;  /* 0x0000000b04057899 */ /* 0x000fe4000800063f */
[----:B------:R-:W-:Y:S01]  /*0240*/  USHF.L.U32 UR4, UR4, 0x1, URZ ;  /* 0x0000000104047899 */ /* 0x000fe2000800063f */
[----:B------:R-:W0:Y:S11]  /*0250*/  FENCE.VIEW.ASYNC.S ;  /* 0x00000000000073c6 */ /* 0x000e360000000000 */
[----:B0-----:R0:W1:Y:S01]  /*0260*/  SYNCS.EXCH.64 URZ, [UR8], UR4 ;  /* 0x00000004083f75b2 */ /* 0x0010620008000100 */
[----:B------:R0:W2:Y:S01]  /*0270*/  SYNCS.EXCH.64 URZ, [UR8+0x90], UR6 ;  /* 0x00009006083f75b2 */ /* 0x0000a20008000100 */
[----:B------:R0:W3:Y:S01]  /*0280*/  SYNCS.EXCH.64 URZ, [UR8+0x8], UR4 ;  /* 0x00000804083f75b2 */ /* 0x0000e20008000100 */
[----:B------:R0:W4:Y:S01]  /*0290*/  SYNCS.EXCH.64 URZ, [UR8+0x98], UR6 ;  /* 0x00009806083f75b2 */ /* 0x0001220008000100 */
[----:B------:R0:W0:Y:S01]  /*02a0*/  SYNCS.EXCH.64 URZ, [UR8+0x10], UR4 ;  /* 0x00001004083f75b2 */ /* 0x0000220008000100 */
        /* <DEDUP_REMOVED lines=31> */
[----:B-1234-:R-:W-:Y:S01]  /*04a0*/  NOP ;  /* 0x0000000000007918 */ /* 0x01efe20000000000 */
.L_x_3:
[----:B0-----:R-:W-:Y:S05]  /*04b0*/  BSYNC B0 ;  /* 0x0000000000007941 */ /* 0x001fea0003800000 */
.L_x_2:
[----:B------:R-:W0:Y:S01]  /*04c0*/  SHFL.IDX PT, R10, R0, RZ, 0x1f ;  /* 0x00001fff000a7589 */ /* 0x000e2200000e0000 */
[----:B------:R-:W-:Y:S01]  /*04d0*/  LEA.HI R3, R3, R16, RZ, 0x7 ;  /* 0x0000001003037211 */ /* 0x000fe200078f38ff */
[----:B------:R-:W1:Y:S01]  /*04e0*/  S2UR UR12, SR_CTAID.X ;  /* 0x00000000000c79c3 */ /* 0x000e620000002500 */
[----:B------:R-:W-:Y:S01]  /*04f0*/  ELECT P0, URZ, PT ;  /* 0x00000000003f782f */ /* 0x000fe20003800000 */
[----:B------:R-:W2:Y:S01]  /*0500*/  SHFL.IDX PT, R9, R0, RZ, 0x1f ;  /* 0x00001fff00097589 */ /* 0x000ea200000e0000 */
[----:B------:R-:W-:Y:S02]  /*0510*/  LOP3.LUT R3, R3, 0xffffff80, RZ, 0xc0, !PT ;  /* 0xffffff8003037812 */ /* 0x000fe400078ec0ff */
[----:B------:R-:W-:Y:S01]  /*0520*/  ELECT P1, URZ, PT ;  /* 0x00000000003f782f */ /* 0x000fe20003820000 */
[----:B------:R-:W-:Y:S01]  /*0530*/  NOP ;  /* 0x0000000000007918 */ /* 0x000fe20000000000 */
[----:B------:R-:W3:Y:S01]  /*0540*/  S2R R12, SR_CTAID.Y ;  /* 0x00000000000c7919 */ /* 0x000ee20000002600 */
[----:B------:R-:W-:Y:S01]  /*0550*/  ULDC UR4, c[0x0][0x150] ;  /* 0x0000540000047ab9 */ /* 0x000fe20000000800 */
[----:B------:R-:W-:Y:S01]  /*0560*/  IMAD.IADD R14, R16, 0x1, -R3 ;  /* 0x00000001100e7824 */ /* 0x000fe200078e0a03 */
[----:B------:R-:W4:Y:S01]  /*0570*/  LDC R25, c[0x0][0x148] ;  /* 0x00005200ff197b82 */ /* 0x000f220000000800 */
[----:B------:R3:W5:Y:S01]  /*0580*/  SHFL.IDX PT, R11, R4, RZ, 0x1f ;  /* 0x00001fff040b7589 */ /* 0x00076200000e0000 */
[----:B------:R-:W-:Y:S01]  /*0590*/  UMOV UR11, 0x80 ;  /* 0x00000080000b7882 */ /* 0x000fe20000000000 */
[----:B------:R-:W-:Y:S01]  /*05a0*/  NOP ;  /* 0x0000000000007918 */ /* 0x000fe20000000000 */
[----:B------:R-:W-:Y:S01]  /*05b0*/  SHF.R.S32.HI R23, RZ, 0x1f, R14 ;  /* 0x0000001fff177819 */ /* 0x000fe2000001140e */
[C---:B------:R-:W-:Y:S01]  /*05c0*/  VIADD R38, R5.reuse, 0xffffffff ;  /* 0xffffffff05267836 */ /* 0x040fe20000000000 */
[----:B------:R-:W-:-:S02]  /*05d0*/  ISETP.NE.AND P2, PT, R5, RZ, PT ;  /* 0x000000ff0500720c */ /* 0x000fc40003f45270 */
[----:B------:R-:W-:Y:S02]  /*05e0*/  LEA.HI R3, R23, R14, RZ, 0x3 ;  /* 0x0000000e17037211 */ /* 0x000fe400078f18ff */
[----:B------:R-:W-:Y:S02]  /*05f0*/  ISETP.GE.U32.AND P5, PT, R38, 0x2, PT ;  /* 0x000000022600780c */ /* 0x000fe40003fa6070 */
[--C-:B------:R-:W-:Y:S02]  /*0600*/  SHF.R.S32.HI R7, RZ, 0x3, R3.reuse ;  /* 0x00000003ff077819 */ /* 0x100fe40000011403 */
[----:B0-----:R-:W-:Y:S02]  /*0610*/  ISETP.NE.OR P0, PT, R10, RZ, !P0 ;  /* 0x000000ff0a00720c */ /* 0x001fe40004705670 */
[----:B------:R-:W-:Y:S01]  /*0620*/  SHF.R.S32.HI R8, RZ, 0x1f, R3 ;  /* 0x0000001fff087819 */ /* 0x000fe20000011403 */
[----:B------:R-:W0:Y:S01]  /*0630*/  LDC R10, c[0x0][0x140] ;  /* 0x00005000ff0a7b82 */ /* 0x000e220000000800 */
[----:B--2---:R-:W-:-:S02]  /*0640*/  ISETP.NE.OR P1, PT, R9, RZ, !P1 ;  /* 0x000000ff0900720c */ /* 0x004fc40004f25670 */
[----:B------:R-:W-:Y:S02]  /*0650*/  LEA.HI R8, R8, R7, RZ, 0x2 ;  /* 0x0000000708087211 */ /* 0x000fe400078f10ff */
[----:B-1----:R-:W-:Y:S02]  /*0660*/  I2FP.F32.U32 R0, UR12 ;  /* 0x0000000c00007c45 */ /* 0x002fe40008201000 */
[----:B------:R-:W-:Y:S01]  /*0670*/  LOP3.LUT R8, R8, 0xfffffffc, RZ, 0xc0, !PT ;  /* 0xfffffffc08087812 */ /* 0x000fe200078ec0ff */
[----:B------:R-:W1:Y:S01]  /*0680*/  LDC R9, c[0x0][0x144] ;  /* 0x00005100ff097b82 */ /* 0x000e620000000800 */
[----:B------:R-:W-:Y:S01]  /*0690*/  SHF.R.S32.HI R3, RZ, 0x1f, R2 ;  /* 0x0000001fff037819 */ /* 0x000fe20000011402 */
[----:B------:R-:W-:Y:S01]  /*06a0*/  VOTEU.ALL UP0, P0 ;  /* 0x00000000003f7886 */ /* 0x000fe20000000000 */
[----:B------:R-:W-:Y:S01]  /*06b0*/  FMUL R0, R0, UR4 ;  /* 0x0000000400007c20 */ /* 0x000fe20008400000 */
[----:B---3--:R-:W-:Y:S01]  /*06c0*/  I2FP.F32.U32 R4, R12 ;  /* 0x0000000c00047245 */ /* 0x008fe20000201000 */
[----:B------:R-:W-:Y:S01]  /*06d0*/  ULDC UR4, c[0x0][0x154] ;  /* 0x0000550000047ab9 */ /* 0x000fe20000000800 */
[----:B------:R-:W-:Y:S01]  /*06e0*/  VOTEU.ALL UP1, P1 ;  /* 0x00000000003f7886 */ /* 0x000fe20000820000 */
[----:B------:R-:W-:Y:S01]  /*06f0*/  IMAD.IADD R8, R7, 0x1, -R8 ;  /* 0x0000000107087824 */ /* 0x000fe200078e0a08 */
[----:B------:R-:W2:Y:S01]  /*0700*/  @!UP0 S2UR UR7, SR_CgaCtaId ;  /* 0x00000000000789c3 */ /* 0x000ea20000008800 */
[----:B------:R-:W-:Y:S01]  /*0710*/  SHF.R.S32.HI R7, RZ, 0x1f, R6 ;  /* 0x0000001fff077819 */ /* 0x000fe20000011406 */
[----:B------:R-:W-:Y:S01]  /*0720*/  FMUL R4, R4, UR4 ;  /* 0x0000000404047c20 */ /* 0x000fe20008400000 */
[----:B------:R-:W-:Y:S01]  /*0730*/  LEA.HI R3, R3, R2, RZ, 0x2 ;  /* 0x0000000203037211 */ /* 0x000fe200078f10ff */
[----:B------:R-:W3:Y:S01]  /*0740*/  F2I.U32.TRUNC.NTZ R0, R0 ;  /* 0x0000000000007305 */ /* 0x000ee2000020f000 */
[----:B------:R-:W-:Y:S01]  /*0750*/  LEA.HI R7, R7, R6, RZ, 0x2 ;  /* 0x0000000607077211 */ /* 0x000fe200078f10ff */
[----:B------:R-:W-:Y:S01]  /*0760*/  UMOV UR4, 0x20 ;  /* 0x0000002000047882 */ /* 0x000fe20000000000 */
[----:B------:R-:W-:Y:S01]  /*0770*/  LOP3.LUT R3, R3, 0xfffffffc, RZ, 0xc0, !PT ;  /* 0xfffffffc03037812 */ /* 0x000fe200078ec0ff */
[----:B------:R-:W5:Y:S01]  /*0780*/  @!UP1 S2UR UR10, SR_CgaCtaId ;  /* 0x00000000000a99c3 */ /* 0x000f620000008800 */
[----:B------:R-:W-:Y:S01]  /*0790*/  LOP3.LUT R7, R7, 0x3ffffffc, RZ, 0xc0, !PT ;  /* 0x3ffffffc07077812 */ /* 0x000fe200078ec0ff */
[----:B------:R-:W-:Y:S01]  /*07a0*/  @!UP0 UMOV UR6, 0x400 ;  /* 0x0000040000068882 */ /* 0x000fe20000000000 */
[----:B------:R-:W-:-:S04]  /*07b0*/  @!UP0 UIADD3 UR4, -UR4, 0x100000, URZ ;  /* 0x0010000004048890 */ /* 0x000fc8000fffe13f */
[----:B------:R-:W-:Y:S02]  /*07c0*/  @!UP0 USHF.L.U32 UR5, UR4, 0xb, URZ ;  /* 0x0000000b04058899 */ /* 0x000fe4000800063f */
[----:B------:R-:W-:Y:S01]  /*07d0*/  @!UP0 USHF.L.U32 UR4, UR4, 0x1, URZ ;  /* 0x0000000104048899 */ /* 0x000fe2000800063f */
[----:B------:R-:W4:Y:S01]  /*07e0*/  F2I.U32.TRUNC.NTZ R4, R4 ;  /* 0x0000000400047305 */ /* 0x000f22000020f000 */
[----:B------:R-:W-:Y:S01]  /*07f0*/  IMAD.IADD R17, R2, 0x1, -R3 ;  /* 0x0000000102117824 */ /* 0x000fe200078e0a03 */
[----:B------:R-:W-:Y:S01]  /*0800*/  @!UP1 UMOV UR9, 0x400 ;  /* 0x0000040000099882 */ /* 0x000fe20000000000 */
[----:B------:R-:W-:Y:S01]  /*0810*/  IMAD.IADD R7, R6, 0x1, -R7 ;  /* 0x0000000106077824 */ /* 0x000fe200078e0a07 */
[----:B0-----:R-:W-:Y:S01]  /*0820*/  ISETP.EQ.U32.AND P4, PT, R10, 0x1, PT ;  /* 0x000000010a00780c */ /* 0x001fe20003f82070 */
[----:B------:R-:W-:Y:S01]  /*0830*/  VOTEU.ALL UP2, P1 ;  /* 0x00000000003f7886 */ /* 0x000fe20000840000 */
[----:B------:R-:W-:Y:S01]  /*0840*/  VOTEU.ALL UP3, P1 ;  /* 0x00000000003f7886 */ /* 0x000fe20000860000 */
[----:B------:R-:W-:Y:S01]  /*0850*/  IMAD R7, R7, 0x4, R8 ;  /* 0x0000000407077824 */ /* 0x000fe200078e0208 */
[----:B------:R-:W-:Y:S01]  /*0860*/  VOTEU.ALL UP4, P1 ;  /* 0x00000000003f7886 */ /* 0x000fe20000880000 */
[----:B------:R-:W-:Y:S01]  /*0870*/  VOTEU.ALL UP5, P1 ;  /* 0x00000000003f7886 */ /* 0x000fe200008a0000 */
[----:B------:R-:W-:Y:S01]  /*0880*/  ISETP.NE.AND P1, PT, R17, 0x3, PT ;  /* 0x000000031100780c */ /* 0x000fe20003f25270 */
[----:B------:R-:W-:Y:S01]  /*0890*/  IMAD.SHL.U32 R10, R7, 0x4, RZ ;  /* 0x00000004070a7824 */ /* 0x000fe200078e00ff */
[----:B--2---:R-:W-:Y:S01]  /*08a0*/  @!UP0 ULEA UR8, UR7, UR6, 0x18 ;  /* 0x0000000607088291 */ /* 0x004fe2000f8ec03f */
[----:B---3--:R-:W-:Y:S01]  /*08b0*/  IMAD.MOV R0, RZ, RZ, -R0 ;  /* 0x000000ffff007224 */ /* 0x008fe200078e0a00 */
[----:B------:R-:W-:-:S04]  /*08c0*/  @!UP1 UIADD3 UR6, -UR11, 0x100000, URZ ;  /* 0x001000000b069890 */ /* 0x000fc8000fffe13f */
[----:B------:R-:W-:Y:S02]  /*08d0*/  @!UP1 USHF.L.U32 UR7, UR6, 0xb, URZ ;  /* 0x0000000b06079899 */ /* 0x000fe4000800063f */
[----:B------:R-:W-:Y:S01]  /*08e0*/  @!UP1 USHF.L.U32 UR6, UR6, 0x1, URZ ;  /* 0x0000000106069899 */ /* 0x000fe2000800063f */
[----:B----4-:R-:W-:Y:S01]  /*08f0*/  IMAD.MOV R24, RZ, RZ, -R4 ;  /* 0x000000ffff187224 */ /* 0x010fe200078e0a04 */
[----:B------:R-:W-:Y:S01]  /*0900*/  VOTEU.ALL UP0, P0 ;  /* 0x00000000003f7886 */ /* 0x000fe20000000000 */
[----:B------:R-:W-:Y:S01]  /*0910*/  LOP3.LUT R10, R7, 0xc, R10, 0x78, !PT ;  /* 0x0000000c070a7812 */ /* 0x000fe200078e780a */
[----:B-1----:R-:W-:Y:S01]  /*0920*/  IMAD R22, R9, R0, UR12 ;  /* 0x0000000c09167e24 */ /* 0x002fe2000f8e0200 */
[----:B------:R-:W-:Y:S01]  /*0930*/  ISETP.EQ.OR P1, PT, R17, RZ, !P1 ;  /* 0x000000ff1100720c */ /* 0x000fe20004f22670 */
[----:B-----5:R-:W-:Y:S01]  /*0940*/  @!UP1 ULEA UR9, UR10, UR9, 0x18 ;  /* 0x000000090a099291 */ /* 0x020fe2000f8ec03f */
[----:B------:R-:W-:Y:S01]  /*0950*/  IMAD R3, R25, R24, R12 ;  /* 0x0000001819037224 */ /* 0x000fe200078e020c */
[----:B------:R-:W-:Y:S01]  /*0960*/  VOTEU.ALL UP1, P0 ;  /* 0x00000000003f7886 */ /* 0x000fe20000020000 */
[----:B------:R-:W-:Y:S01]  /*0970*/  LOP3.LUT P0, RZ, R14, 0x7, RZ, 0xc0, !PT ;  /* 0x000000070eff7812 */ /* 0x000fe2000780c0ff */
[----:B------:R-:W0:Y:S02]  /*0980*/  FENCE.VIEW.ASYNC.S ;  /* 0x00000000000073c6 */ /* 0x000e240000000000 */
[----:B0-----:R0:W1:Y:S01]  /*0990*/  @!UP0 SYNCS.EXCH.64 URZ, [UR8+0x150], UR4 ;  /* 0x00015004083f85b2 */ /* 0x0010620008000100 */
[----:B------:R-:W-:-:S02]  /*09a0*/  ISETP.EQ.AND P1, PT, R5, RZ, P1 ;  /* 0x000000ff0500720c */ /* 0x000fc40000f22270 */
[----:B------:R-:W-:Y:S02]  /*09b0*/  ISETP.NE.AND P3, PT, R3, R10, PT ;  /* 0x0000000a0300720c */ /* 0x000fe40003f65270 */
[----:B------:R-:W-:Y:S02]  /*09c0*/  ISETP.LT.U32.AND P0, PT, R10, 0x2, !P0 ;  /* 0x000000020a00780c */ /* 0x000fe40004701070 */
[----:B------:R-:W-:Y:S02]  /*09d0*/  ISETP.EQ.OR P3, PT, R22, RZ, !P3 ;  /* 0x000000ff1600720c */ /* 0x000fe40005f62670 */
[----:B------:R-:W-:Y:S02]  /*09e0*/  SEL R7, RZ, 0x1, !P1 ;  /* 0x00000001ff077807 */ /* 0x000fe40004800000 */
[----:B------:R-:W-:Y:S02]  /*09f0*/  R2UR UR15, R11 ;  /* 0x000000000b0f72ca */ /* 0x000fe400000e0000 */
[----:B------:R-:W-:-:S02]  /*0a00*/  PLOP3.LUT P0, PT, P0, P3, PT, 0x80, 0x0 ;  /* 0x000000000000781c */ /* 0x000fc40000707070 */
[----:B------:R-:W-:Y:S01]  /*0a10*/  SEL R7, R7, 0x2, P5 ;  /* 0x0000000207077807 */ /* 0x000fe20002800000 */
[----:B------:R0:W2:Y:S01]  /*0a20*/  @!UP1 SYNCS.EXCH.64 URZ, [UR8+0x158], UR4 ;  /* 0x00015804083f95b2 */ /* 0x0000a20008000100 */
[----:B------:R-:W-:Y:S01]  /*0a30*/  NOP ;  /* 0x0000000000007918 */ /* 0x000fe20000000000 */
[----:B------:R0:W3:Y:S01]  /*0a40*/  @!UP2 SYNCS.EXCH.64 URZ, [UR9+0x130], UR6 ;  /* 0x00013006093fa5b2 */ /* 0x0000e20008000100 */
[----:B------:R0:W4:Y:S01]  /*0a50*/  @!UP3 SYNCS.EXCH.64 URZ, [UR9+0x138], UR6 ;  /* 0x00013806093fb5b2 */ /* 0x0001220008000100 */
[----:B------:R0:W0:Y:S01]  /*0a60*/  @!UP4 SYNCS.EXCH.64 URZ, [UR9+0x140], UR6 ;  /* 0x00014006093fc5b2 */ /* 0x0000220008000100 */
[----:B------:R0:W0:Y:S01]  /*0a70*/  @!UP5 SYNCS.EXCH.64 URZ, [UR9+0x148], UR6 ;  /* 0x00014806093fd5b2 */ /* 0x0000220008000100 */
[----:B------:R-:W-:Y:S01]  /*0a80*/  NOP ;  /* 0x0000000000007918 */ /* 0x000fe20000000000 */
[----:B------:R-:W-:Y:S05]  /*0a90*/  @!P4 BRA `(.L_x_4) ;  /* 0x000000000008c947 */ /* 0x000fea0003800000 */
[----:B01234-:R-:W-:Y:S01]  /*0aa0*/  UCGABAR_ARV ;  /* 0x00000000000079c7 */ /* 0x01ffe20008000000 */
[----:B------:R-:W-:Y:S05]  /*0ab0*/  BRA `(.L_x_5) ;  /* 0x0000000000047947 */ /* 0x000fea0003800000 */
.L_x_4:
[----:B01234-:R-:W-:Y:S01]  /*0ac0*/  NOP ;  /* 0x0000000000007918 */ /* 0x01ffe20000000000 */
.L_x_5:
[----:B------:R-:W-:Y:S01]  /*0ad0*/  ULDC.64 UR4, c[0x0][0x598] ;  /* 0x0001660000047ab9 */ /* 0x000fe20000000a00 */
[----:B------:R-:W-:Y:S01]  /*0ae0*/  ULDC.64 UR18, c[0x0][0x208] ;  /* 0x0000820000127ab9 */ /* 0x000fe20000000a00 */
[----:B------:R-:W-:-:S04]  /*0af0*/  ISETP.NE.U32.AND P1, PT, RZ, UR4, PT ;  /* 0x00000004ff007c0c */ /* 0x000fc8000bf25070 */
[----:B------:R-:W-:-:S13]  /*0b00*/  ISETP.NE.AND.EX P1, PT, RZ, UR5, PT, P1 ;  /* 0x00000005ff007c0c */ /* 0x000fda000bf25310 */
[----:B------:R-:W-:Y:S05]  /*0b10*/  @!P1 BRA `(.L_x_6) ;  /* 0x00000000001c9947 */ /* 0x000fea0003800000 */
[----:B------:R-:W0:Y:S02]  /*0b20*/  LDC.64 R2, c[0x0][0x598] ;  /* 0x00016600ff027b82 */ /* 0x000e240000000a00 */
[----:B0-----:R-:W2:Y:S02]  /*0b30*/  LDG.E.64 R2, desc[UR18][R2.64] ;  /* 0x0000001202027981 */ /* 0x001ea4000c1e1b00 */
[----:B--2---:R-:W-:-:S04]  /*0b40*/  ISETP.NE.U32.AND P1, PT, R2, RZ, PT ;  /* 0x000000ff0200720c */ /* 0x004fc80003f25070 */
[----:B------:R-:W-:-:S13]  /*0b50*/  ISETP.NE.AND.EX P1, PT, R3, RZ, PT, P1 ;  /* 0x000000ff0300720c */ /* 0x000fda0003f25310 */
[----:B------:R-:W-:Y:S05]  /*0b60*/  @!P1 BRA `(.L_x_6) ;  /* 0x0000000000089947 */ /* 0x000fea0003800000 */
[----:B------:R0:W5:Y:S01]  /*0b70*/  LD.E R11, desc[UR18][R2.64] ;  /* 0x00000012020b7980 */ /* 0x000162000c101900 */
[----:B------:R-:W-:Y:S05]  /*0b80*/  BRA `(.L_x_7) ;  /* 0x0000000000207947 */ /* 0x000fea0003800000 */
.L_x_6:
[----:B------:R-:W-:Y:S02]  /*0b90*/  ULDC.64 UR4, c[0x0][0x588] ;  /* 0x0001620000047ab9 */ /* 0x000fe40000000a00 */
[----:B------:R-:W-:-:S04]  /*0ba0*/  ISETP.NE.U32.AND P1, PT, RZ, UR4, PT ;  /* 0x00000004ff007c0c */ /* 0x000fc8000bf25070 */
[----:B------:R-:W-:-:S13]  /*0bb0*/  ISETP.NE.AND.EX P1, PT, RZ, UR5, PT, P1 ;  /* 0x00000005ff007c0c */ /* 0x000fda000bf25310 */
[----:B------:R-:W-:Y:S05]  /*0bc0*/  @!P1 BRA `(.L_x_8) ;  /* 0x00000000000c9947 */ /* 0x000fea0003800000 */
[----:B------:R-:W0:Y:S02]  /*0bd0*/  LDC.64 R2, c[0x0][0x588] ;  /* 0x00016200ff027b82 */ /* 0x000e240000000a00 */
[----:B0-----:R1:W5:Y:S01]  /*0be0*/  LDG.E R11, desc[UR18][R2.64] ;  /* 0x00000012020b7981 */ /* 0x001362000c1e1900 */
[----:B------:R-:W-:Y:S05]  /*0bf0*/  BRA `(.L_x_7) ;  /* 0x0000000000047947 */ /* 0x000fea0003800000 */
.L_x_8:
[----:B------:R-:W2:Y:S02]  /*0c00*/  LDC R11, c[0x0][0x580] ;  /* 0x00016000ff0b7b82 */ /* 0x000ea40000000800 */
.L_x_7:
[----:B------:R-:W-:Y:S02]  /*0c10*/  ULDC.64 UR4, c[0x0][0x5a0] ;  /* 0x0001680000047ab9 */ /* 0x000fe40000000a00 */
[----:B------:R-:W-:-:S04]  /*0c20*/  ISETP.NE.U32.AND P1, PT, RZ, UR4, PT ;  /* 0x00000004ff007c0c */ /* 0x000fc8000bf25070 */
[----:B------:R-:W-:-:S13]  /*0c30*/  ISETP.NE.AND.EX P1, PT, RZ, UR5, PT, P1 ;  /* 0x00000005ff007c0c */ /* 0x000fda000bf25310 */
[----:B------:R-:W-:Y:S05]  /*0c40*/  @!P1 BRA `(.L_x_9) ;  /* 0x00000000001c9947 */ /* 0x000fea0003800000 */
[----:B01----:R-:W0:Y:S02]  /*0c50*/  LDC.64 R2, c[0x0][0x5a0] ;  /* 0x00016800ff027b82 */ /* 0x003e240000000a00 */
[----:B0-----:R-:W3:Y:S02]  /*0c60*/  LDG.E.64 R2, desc[UR18][R2.64] ;  /* 0x0000001202027981 */ /* 0x001ee4000c1e1b00 */
[----:B---3--:R-:W-:-:S04]  /*0c70*/  ISETP.NE.U32.AND P1, PT, R2, RZ, PT ;  /* 0x000000ff0200720c */ /* 0x008fc80003f25070 */
[----:B------:R-:W-:-:S13]  /*0c80*/  ISETP.NE.AND.EX P1, PT, R3, RZ, PT, P1 ;  /* 0x000000ff0300720c */ /* 0x000fda0003f25310 */
[----:B------:R-:W-:Y:S05]  /*0c90*/  @!P1 BRA `(.L_x_9) ;  /* 0x0000000000089947 */ /* 0x000fea0003800000 */
[----:B------:R0:W5:Y:S01]  /*0ca0*/  LD.E R15, desc[UR18][R2.64] ;  /* 0x00000012020f7980 */ /* 0x000162000c101900 */
[----:B------:R-:W-:Y:S05]  /*0cb0*/  BRA `(.L_x_10) ;  /* 0x0000000000207947 */ /* 0x000fea0003800000 */
.L_x_9:
[----:B------:R-:W-:Y:S02]  /*0cc0*/  ULDC.64 UR4, c[0x0][0x590] ;  /* 0x0001640000047ab9 */ /* 0x000fe40000000a00 */
[----:B------:R-:W-:-:S04]  /*0cd0*/  ISETP.NE.U32.AND P1, PT, RZ, UR4, PT ;  /* 0x00000004ff007c0c */ /* 0x000fc8000bf25070 */
[----:B------:R-:W-:-:S13]  /*0ce0*/  ISETP.NE.AND.EX P1, PT, RZ, UR5, PT, P1 ;  /* 0x00000005ff007c0c */ /* 0x000fda000bf25310 */
[----:B------:R-:W-:Y:S05]  /*0cf0*/  @!P1 BRA `(.L_x_11) ;  /* 0x00000000000c9947 */ /* 0x000fea0003800000 */
[----:B01----:R-:W0:Y:S02]  /*0d00*/  LDC.64 R2, c[0x0][0x590] ;  /* 0x00016400ff027b82 */ /* 0x003e240000000a00 */
[----:B0-----:R1:W5:Y:S01]  /*0d10*/  LDG.E R15, desc[UR18][R2.64] ;  /* 0x00000012020f7981 */ /* 0x001362000c1e1900 */
[----:B------:R-:W-:Y:S05]  /*0d20*/  BRA `(.L_x_10) ;  /* 0x0000000000047947 */ /* 0x000fea0003800000 */
.L_x_11:
[----:B------:R-:W3:Y:S02]  /*0d30*/  LDC R15, c[0x0][0x584] ;  /* 0x00016100ff0f7b82 */ /* 0x000ee40000000800 */
.L_x_10:
[----:B------:R-:W4:Y:S01]  /*0d40*/  LDC R0, c[0x0][0x65c] ;  /* 0x00019700ff007b82 */ /* 0x000f220000000800 */
[----:B------:R-:W-:Y:S01]  /*0d50*/  ULDC UR8, c[0x0][0x28c] ;  /* 0x0000a30000087ab9 */ /* 0x000fe20000000800 */
[----:B------:R-:W-:Y:S01]  /*0d60*/  ISETP.NE.AND P1, PT, R5, 0x2, PT ;  /* 0x000000020500780c */ /* 0x000fe20003f25270 */
[----:B------:R-:W-:Y:S01]  /*0d70*/  UIADD3 UR8, UR8, 0x3f, URZ ;  /* 0x0000003f08087890 */ /* 0x000fe2000fffe03f */
[----:B------:R-:W-:Y:S01]  /*0d80*/  IMAD.U32 R4, RZ, RZ, UR12 ;  /* 0x0000000cff047e24 */ /* 0x000fe2000f8e00ff */
[----:B------:R-:W-:Y:S01]  /*0d90*/  UMOV UR4, URZ ;  /* 0x0000003f00047c82 */ /* 0x000fe20008000000 */
[----:B------:R-:W-:Y:S01]  /*0da0*/  UMOV UR5, URZ ;  /* 0x0000003f00057c82 */ /* 0x000fe20008000000 */
[----:B------:R-:W-:-:S04]  /*0db0*/  USHF.R.S32.HI UR9, URZ, 0x1f, UR8 ;  /* 0x0000001f3f097899 */ /* 0x000fc80008011408 */
[----:B------:R-:W-:-:S04]  /*0dc0*/  ULEA.HI UR9, UR9, UR8, URZ, 0x6 ;  /* 0x0000000809097291 */ /* 0x000fc8000f8f303f */
[----:B------:R-:W-:Y:S01]  /*0dd0*/  USHF.R.S32.HI UR13, URZ, 0x6, UR9 ;  /* 0x000000063f0d7899 */ /* 0x000fe20008011409 */
[----:B----4-:R-:W-:-:S13]  /*0de0*/  ISETP.NE.AND P3, PT, R0, 0x1, PT ;  /* 0x000000010000780c */ /* 0x010fda0003f65270 */
[----:B01----:R-:W0:Y:S01]  /*0df0*/  @P3 LDC R3, c[0x0][0x10] ;  /* 0x00000400ff033b82 */ /* 0x003e220000000800 */
[----:B------:R-:W-:Y:S02]  /*0e00*/  @P3 IMAD.MOV.U32 R13, RZ, RZ, RZ ;  /* 0x000000ffff0d3224 */ /* 0x000fe400078e00ff */
[----:B------:R-:W-:-:S05]  /*0e10*/  @P3 IMAD.MOV.U32 R5, RZ, RZ, RZ ;  /* 0x000000ffff053224 */ /* 0x000fca00078e00ff */
[----:B------:R-:W1:Y:S01]  /*0e20*/  @!P3 LDC R9, c[0x0][0xc] ;  /* 0x00000300ff09bb82 */ /* 0x000e620000000800 */
[----:B------:R-:W-:Y:S01]  /*0e30*/  ULDC UR6, c[0x0][0xc] ;  /* 0x0000030000067ab9 */ /* 0x000fe20000000800 */
[----:B------:R-:W-:Y:S02]  /*0e40*/  ULDC UR7, c[0x0][0x10] ;  /* 0x0000040000077ab9 */ /* 0x000fe40000000800 */
[----:B------:R-:W-:-:S04]  /*0e50*/  UIMAD.WIDE.U32 UR6, UR6, UR7, URZ ;  /* 0x00000007060672a5 */ /* 0x000fc8000f8e003f */
[----:B------:R-:W4:Y:S01]  /*0e60*/  LDC R8, c[0x0][0x14] ;  /* 0x00000500ff087b82 */ /* 0x000f220000000800 */
[----:B0-----:R-:W-:-:S04]  /*0e70*/  @P3 IMAD.WIDE.U32 R2, R3, UR12, R12 ;  /* 0x0000000c03023c25 */ /* 0x001fc8000f8e000c */
[----:B------:R-:W-:Y:S02]  /*0e80*/  @P3 IMAD.IADD R3, R3, 0x1, R5 ;  /* 0x0000000103033824 */ /* 0x000fe400078e0205 */
[----:B------:R-:W-:Y:S02]  /*0e90*/  IMAD.MOV.U32 R5, RZ, RZ, RZ ;  /* 0x000000ffff057224 */ /* 0x000fe400078e00ff */
[----:B-1----:R-:W-:-:S04]  /*0ea0*/  @!P3 IMAD.WIDE.U32 R4, R12, R9, R4 ;  /* 0x000000090c04b225 */ /* 0x002fc800078e0004 */
[----:B------:R-:W-:Y:S02]  /*0eb0*/  @!P3 IMAD.MOV.U32 R2, RZ, RZ, R4 ;  /* 0x000000ffff02b224 */ /* 0x000fe400078e0004 */
[C---:B----4-:R-:W-:Y:S02]  /*0ec0*/  IMAD R19, R8.reuse, UR7, RZ ;  /* 0x0000000708137c24 */ /* 0x050fe4000f8e02ff */
[----:B------:R-:W-:Y:S01]  /*0ed0*/  IMAD.WIDE.U32 R8, R8, UR6, RZ ;  /* 0x0000000608087c25 */ /* 0x000fe2000f8e00ff */
[----:B------:R-:W-:-:S03]  /*0ee0*/  ULDC.64 UR6, c[0x0][0x650] ;  /* 0x0001940000067ab9 */ /* 0x000fc60000000a00 */
[----:B------:R-:W-:Y:S02]  /*0ef0*/  @!P3 IMAD.MOV.U32 R3, RZ, RZ, R5 ;  /* 0x000000ffff03b224 */ /* 0x000fe400078e0005 */
[----:B------:R-:W-:Y:S01]  /*0f00*/  IMAD.IADD R0, R9, 0x1, R19 ;  /* 0x0000000109007824 */ /* 0x000fe200078e0213 */
[----:B------:R-:W-:Y:S06]  /*0f10*/  @P1 BRA `(.L_x_12) ;  /* 0x0000000000201947 */ /* 0x000fec0003800000 */
[----:B------:R-:W-:Y:S01]  /*0f20*/  UISETP.GE.U32.AND UP0, UPT, UR13, 0x12, UPT ;  /* 0x000000120d00788c */ /* 0x000fe2000bf06070 */
[----:B------:R-:W-:Y:S01]  /*0f30*/  IADD3 R2, P1, R2, R8, RZ ;  /* 0x0000000802027210 */ /* 0x000fe20007f3e0ff */
[----:B------:R-:W-:-:S04]  /*0f40*/  UIMAD.WIDE.U32 UR4, UR13, 0x38e38e39, URZ ;  /* 0x38e38e390d0478a5 */ /* 0x000fc8000f8e003f */
[----:B------:R-:W-:Y:S01]  /*0f50*/  USHF.R.U32.HI UR4, URZ, 0x2, UR5 ;  /* 0x000000023f047899 */ /* 0x000fe20008011605 */
[----:B------:R-:W-:Y:S02]  /*0f60*/  IMAD.X R3, R0, 0x1, R3, P1 ;  /* 0x0000000100037824 */ /* 0x000fe400008e0603 */
[----:B------:R-:W-:Y:S02]  /*0f70*/  UMOV UR5, URZ ;  /* 0x0000003f00057c82 */ /* 0x000fe40008000000 */
[----:B------:R-:W-:Y:S02]  /*0f80*/  @UP0 ULOP3.LUT UR5, UR4, 0x1, URZ, 0xc0, !UPT ;  /* 0x0000000104050892 */ /* 0x000fe4000f8ec03f */
[----:B------:R-:W-:-:S12]  /*0f90*/  UIMAD UR4, UR4, -0x12, UR13 ;  /* 0xffffffee040478a4 */ /* 0x000fd8000f8e020d */
.L_x_12:
[----:B------:R-:W-:Y:S01]  /*0fa0*/  ISETP.GE.U32.AND P1, PT, R2, UR6, PT ;  /* 0x0000000602007c0c */ /* 0x000fe2000bf26070 */
[----:B------:R-:W-:Y:S01]  /*0fb0*/  IMAD.MOV.U32 R6, RZ, RZ, -0x1 ;  /* 0xffffffffff067424 */ /* 0x000fe200078e00ff */
[----:B------:R-:W-:Y:S01]  /*0fc0*/  PRMT R18, RZ, 0x7610, R18 ;  /* 0x00007610ff127816 */ /* 0x000fe20000000012 */
[----:B------:R-:W-:Y:S01]  /*0fd0*/  IMAD.MOV.U32 R5, RZ, RZ, -0x1 ;  /* 0xffffffffff057424 */ /* 0x000fe200078e00ff */
[----:B------:R-:W-:Y:S01]  /*0fe0*/  ISETP.GE.U32.AND.EX P1, PT, R3, UR7, PT, P1 ;  /* 0x0000000703007c0c */ /* 0x000fe2000bf26110 */
[----:B------:R-:W-:-:S12]  /*0ff0*/  IMAD.MOV.U32 R4, RZ, RZ, -0x1 ;  /* 0xffffffffff047424 */ /* 0x000fd800078e00ff */
[----:B------:R-:W-:Y:S05]  /*1000*/  @P1 BRA `(.L_x_13) ;  /* 0x0000000400241947 */ /* 0x000fea0003800000 */
[----:B------:R-:W0:Y:S01]  /*1010*/  LDC.64 R28, c[0x0][0x628] ;  /* 0x00018a00ff1c7b82 */ /* 0x000e220000000a00 */
[----:B------:R-:W-:Y:S02]  /*1020*/  IMAD.MOV.U32 R4, RZ, RZ, R2 ;  /* 0x000000ffff047224 */ /* 0x000fe400078e0002 */
[----:B------:R-:W-:-:S05]  /*1030*/  IMAD.MOV.U32 R5, RZ, RZ, R3 ;  /* 0x000000ffff057224 */ /* 0x000fca00078e0003 */
[----:B------:R-:W1:Y:S08]  /*1040*/  LDC R6, c[0x0][0x630] ;  /* 0x00018c00ff067b82 */ /* 0x000e700000000800 */
[----:B------:R-:W4:Y:S01]  /*1050*/  LDC.64 R30, c[0x0][0x620] ;  /* 0x00018800ff1e7b82 */ /* 0x000f220000000a00 */
[----:B0-----:R-:W-:-:S04]  /*1060*/  ISETP.NE.U32.AND P1, PT, R28, RZ, PT ;  /* 0x000000ff1c00720c */ /* 0x001fc80003f25070 */
[----:B------:R-:W-:-:S13]  /*1070*/  ISETP.NE.AND.EX P1, PT, R29, RZ, PT, P1 ;  /* 0x000000ff1d00720c */ /* 0x000fda0003f25310 */
[----:B-1--4-:R-:W-:Y:S05]  /*1080*/  @!P1 BRA `(.L_x_14) ;  /* 0x0000000000289947 */ /* 0x012fea0003800000 */
[----:B------:R-:W0:Y:S02]  /*1090*/  LDC R21, c[0x0][0x634] ;  /* 0x00018d00ff157b82 */ /* 0x000e240000000800 */
[----:B0-----:R-:W-:-:S05]  /*10a0*/  IADD3 R21, P1, R2, R21, RZ ;  /* 0x0000001502157210 */ /* 0x001fca0007f3e0ff */
[----:B------:R-:W-:-:S04]  /*10b0*/  IMAD.X R27, RZ, RZ, R3, P1 ;  /* 0x000000ffff1b7224 */ /* 0x000fc800008e0603 */
[----:B------:R-:W-:-:S04]  /*10c0*/  IMAD.WIDE.U32 R4, R27, R28, RZ ;  /* 0x0000001c1b047225 */ /* 0x000fc800078e00ff */
[----:B------:R-:W-:-:S04]  /*10d0*/  IMAD.WIDE.U32 R18, P1, R21, R29, R4 ;  /* 0x0000001d15127225 */ /* 0x000fc80007820004 */
[----:B------:R-:W-:-:S04]  /*10e0*/  IMAD.WIDE.U32 R4, R21, R28, RZ ;  /* 0x0000001c15047225 */ /* 0x000fc800078e00ff */
[----:B------:R-:W-:Y:S01]  /*10f0*/  IMAD.X R21, RZ, RZ, RZ, P1 ;  /* 0x000000ffff157224 */ /* 0x000fe200008e06ff */
[----:B------:R-:W-:Y:S01]  /*1100*/  IADD3 RZ, P1, R5, R18, RZ ;  /* 0x0000001205ff7210 */ /* 0x000fe20007f3e0ff */
[----:B------:R-:W-:-:S04]  /*1110*/  IMAD.MOV.U32 R20, RZ, RZ, R19 ;  /* 0x000000ffff147224 */ /* 0x000fc800078e0013 */
[----:B------:R-:W-:-:S08]  /*1120*/  IMAD.WIDE.U32.X R4, R27, R29, R20, P1 ;  /* 0x0000001d1b047225 */ /* 0x000fd000008e0414 */
.L_x_14:
[----:B------:R-:W0:Y:S01]  /*1130*/  LDC.64 R32, c[0x0][0x640] ;  /* 0x00019000ff207b82 */ /* 0x000e220000000a00 */
[-CC-:B------:R-:W-:Y:S01]  /*1140*/  SHF.R.U64 R34, R4, R6.reuse, R5.reuse ;  /* 0x0000000604227219 */ /* 0x180fe20000001205 */
[----:B------:R-:W-:Y:S01]  /*1150*/  IMAD.MOV.U32 R37, RZ, RZ, 0x1 ;  /* 0x00000001ff257424 */ /* 0x000fe200078e00ff */
[----:B------:R-:W-:Y:S02]  /*1160*/  SHF.R.U32.HI R4, RZ, R6, R5 ;  /* 0x00000006ff047219 */ /* 0x000fe40000011605 */
[----:B------:R-:W-:-:S03]  /*1170*/  IADD3 R19, P1, RZ, -R34, RZ ;  /* 0x80000022ff137210 */ /* 0x000fc60007f3e0ff */
[----:B------:R-:W1:Y:S02]  /*1180*/  LDC R18, c[0x0][0x618] ;  /* 0x00018600ff127b82 */ /* 0x000e640000000800 */
[----:B------:R-:W-:-:S04]  /*1190*/  IMAD.X R5, RZ, RZ, ~R4, P1 ;  /* 0x000000ffff057224 */ /* 0x000fc800008e0e04 */
[-C--:B------:R-:W-:Y:S02]  /*11a0*/  IMAD R6, R5, R30.reuse, RZ ;  /* 0x0000001e05067224 */ /* 0x080fe400078e02ff */
[----:B------:R-:W4:Y:S01]  /*11b0*/  LDC R21, c[0x0][0x608] ;  /* 0x00018200ff157b82 */ /* 0x000f220000000800 */
[----:B------:R-:W-:-:S04]  /*11c0*/  IMAD.WIDE.U32 R4, R19, R30, R2 ;  /* 0x0000001e13047225 */ /* 0x000fc800078e0002 */
[----:B------:R-:W-:-:S03]  /*11d0*/  IMAD R19, R19, R31, R6 ;  /* 0x0000001f13137224 */ /* 0x000fc600078e0206 */
[----:B------:R-:W2:Y:S01]  /*11e0*/  LDC R26, c[0x0][0x658] ;  /* 0x00019600ff1a7b82 */ /* 0x000ea20000000800 */
[----:B------:R-:W-:Y:S01]  /*11f0*/  IMAD.IADD R5, R5, 0x1, R19 ;  /* 0x0000000105057824 */ /* 0x000fe200078e0213 */
[----:B0-----:R-:W-:Y:S01]  /*1200*/  ISETP.NE.U32.AND P1, PT, R32, RZ, PT ;  /* 0x000000ff2000720c */ /* 0x001fe20003f25070 */
[----:B------:R-:W-:-:S03]  /*1210*/  IMAD.MOV.U32 R19, RZ, RZ, -0x1 ;  /* 0xffffffffff137424 */ /* 0x000fc600078e00ff */
[----:B------:R-:W-:Y:S02]  /*1220*/  ISETP.NE.AND.EX P1, PT, R33, RZ, PT, P1 ;  /* 0x000000ff2100720c */ /* 0x000fe40003f25310 */
[----:B------:R-:W0:Y:S01]  /*1230*/  LDC R31, c[0x0][0x600] ;  /* 0x00018000ff1f7b82 */ /* 0x000e220000000800 */
[-CC-:B-1----:R-:W-:Y:S02]  /*1240*/  SHF.R.U64 R29, R4, R18.reuse, R5.reuse ;  /* 0x00000012041d7219 */ /* 0x182fe40000001205 */
[----:B------:R-:W-:-:S05]  /*1250*/  SHF.R.U32.HI R4, RZ, R18, R5 ;  /* 0x00000012ff047219 */ /* 0x000fca0000011605 */
[----:B------:R-:W1:Y:S01]  /*1260*/  LDC R28, c[0x0][0x648] ;  /* 0x00019200ff1c7b82 */ /* 0x000e620000000800 */
[-CC-:B----4-:R-:W-:Y:S02]  /*1270*/  SHF.R.U64 R39, R29, R21.reuse, R4.reuse ;  /* 0x000000151d277219 */ /* 0x190fe40000001204 */
[----:B------:R-:W-:-:S05]  /*1280*/  SHF.R.U32.HI R5, RZ, R21, R4 ;  /* 0x00000015ff057219 */ /* 0x000fca0000011604 */
[----:B------:R-:W4:Y:S01]  /*1290*/  LDC R35, c[0x0][0x638] ;  /* 0x00018e00ff237b82 */ /* 0x000f220000000800 */
[-C--:B--2---:R-:W-:Y:S02]  /*12a0*/  SHF.L.U32 R4, R19, R26.reuse, RZ ;  /* 0x0000001a13047219 */ /* 0x084fe400000006ff */
[--C-:B------:R-:W-:Y:S02]  /*12b0*/  SHF.R.U64 R36, R39, R26, R5.reuse ;  /* 0x0000001a27247219 */ /* 0x100fe40000001205 */
[----:B------:R-:W-:Y:S02]  /*12c0*/  LOP3.LUT R6, RZ, R4, RZ, 0x33, !PT ;  /* 0x00000004ff067212 */ /* 0x000fe400078e33ff */
[----:B------:R-:W-:Y:S01]  /*12d0*/  SHF.R.U32.HI R5, RZ, R26, R5 ;  /* 0x0000001aff057219 */ /* 0x000fe20000011605 */
[----:B------:R-:W2:Y:S01]  /*12e0*/  LDC R30, c[0x0][0x610] ;  /* 0x00018400ff1e7b82 */ /* 0x000ea20000000800 */
[----:B------:R-:W-:Y:S01]  /*12f0*/  IMAD.MOV.U32 R4, RZ, RZ, R36 ;  /* 0x000000ffff047224 */ /* 0x000fe200078e0024 */
[----:B------:R-:W-:Y:S06]  /*1300*/  @!P1 BRA `(.L_x_15) ;  /* 0x0000000000289947 */ /* 0x000fec0003800000 */
[----:B------:R-:W3:Y:S02]  /*1310*/  LDC R21, c[0x0][0x64c] ;  /* 0x00019300ff157b82 */ /* 0x000ee40000000800 */
[----:B---3--:R-:W-:-:S05]  /*1320*/  IADD3 R21, P1, R36, R21, RZ ;  /* 0x0000001524157210 */ /* 0x008fca0007f3e0ff */
        /* <DEDUP_REMOVED lines=8> */
.L_x_15:
[----:B-1----:R-:W-:Y:S01]  /*13b0*/  SHF.R.U64 R13, R4, R28, R5 ;  /* 0x0000001c040d7219 */ /* 0x002fe20000001205 */
[----:B------:R-:W-:Y:S01]  /*13c0*/  @P3 IMAD R22, R25, R24, R12 ;  /* 0x0000001819163224 */ /* 0x000fe200078e020c */
[----:B------:R-:W-:Y:S02]  /*13d0*/  SHF.L.U32 R4, R37, R26, RZ ;  /* 0x0000001a25047219 */ /* 0x000fe400000006ff */
[----:B------:R-:W-:Y:S01]  /*13e0*/  LOP3.LUT R5, R39, R6, RZ, 0xc0, !PT ;  /* 0x0000000627057212 */ /* 0x000fe200078ec0ff */
[----:B0-----:R-:W-:Y:S02]  /*13f0*/  VIADD R6, R31, 0xffffffff ;  /* 0xffffffff1f067836 */ /* 0x001fe40000000000 */
[----:B------:R-:W-:Y:S02]  /*1400*/  IMAD.MOV R18, RZ, RZ, -R13 ;  /* 0x000000ffff127224 */ /* 0x000fe400078e0a0d */
[----:B------:R-:W-:Y:S01]  /*1410*/  IMAD R5, R4, R13, R5 ;  /* 0x0000000d04057224 */ /* 0x000fe200078e0205 */
[----:B------:R-:W-:Y:S01]  /*1420*/  LOP3.LUT R13, R29, R6, RZ, 0xc0, !PT ;  /* 0x000000061d0d7212 */ /* 0x000fe200078ec0ff */
[----:B----4-:R-:W-:-:S02]  /*1430*/  IMAD R4, R18, R35, R36 ;  /* 0x0000002312047224 */ /* 0x010fc400078e0224 */
[----:B--2---:R-:W-:Y:S02]  /*1440*/  IMAD R6, R5, R30, R22 ;  /* 0x0000001e05067224 */ /* 0x004fe400078e0216 */
[----:B------:R-:W-:Y:S02]  /*1450*/  IMAD R13, R4, R31, R13 ;  /* 0x0000001f040d7224 */ /* 0x000fe400078e020d */
[----:B------:R-:W-:Y:S02]  /*1460*/  IMAD.MOV.U32 R18, RZ, RZ, 0x1 ;  /* 0x00000001ff127424 */ /* 0x000fe400078e00ff */
[----:B------:R-:W-:Y:S01]  /*1470*/  IMAD.MOV.U32 R4, RZ, RZ, R34 ;  /* 0x000000ffff047224 */ /* 0x000fe200078e0022 */
[----:B------:R-:W-:Y:S02]  /*1480*/  SEL R5, R13, R6, !P3 ;  /* 0x000000060d057207 */ /* 0x000fe40005800000 */
[----:B------:R-:W-:-:S07]  /*1490*/  SEL R6, R6, R13, !P3 ;  /* 0x0000000d06067207 */ /* 0x000fce0005800000 */
.L_x_13:
[----:B------:R-:W-:Y:S05]  /*14a0*/  @!P4 BRA `(.L_x_16) ;  /* 0x00000000000cc947 */ /* 0x000fea0003800000 */
[----:B------:R-:W-:Y:S01]  /*14b0*/  UCGABAR_WAIT ;  /* 0x0000000000007dc7 */ /* 0x000fe20008000000 */
[----:B------:R-:W-:Y:S01]  /*14c0*/  CCTL.IVALL ;  /* 0x00000000ff00798f */ /* 0x000fe20002000000 */
[----:B------:R-:W-:Y:S05]  /*14d0*/  BRA `(.L_x_17) ;  /* 0x0000000000047947 */ /* 0x000fea0003800000 */
.L_x_16:
[----:B------:R-:W-:Y:S06]  /*14e0*/  BAR.SYNC.DEFER_BLOCKING 0x0 ;  /* 0x0000000000007b1d */ /* 0x000fec0000010000 */
.L_x_17:
[----:B------:R-:W-:Y:S05]  /*14f0*/  @!P2 BRA `(.L_x_18) ;  /* 0x0000006c0060a947 */ /* 0x000fea0003800000 */
[----:B------:R-:W-:-:S13]  /*1500*/  ISETP.GT.U32.AND P1, PT, R38, 0x1, PT ;  /* 0x000000012600780c */ /* 0x000fda0003f24070 */
[----:B------:R-:W-:Y:S05]  /*1510*/  @P1 EXIT ;  /* 0x000000000000194d */ /* 0x000fea0003800000 */
.L_x_19:
[----:B------:R-:W-:-:S08]  /*1520*/  NOP ;  /* 0x0000000000007918 */ /* 0x000fd00000000000 */
[----:B------:R-:W0:Y:S02]  /*1530*/  USETMAXREG.TRY_ALLOC.CTAPOOL UP0, 0xe8 ;  /* 0x000000e8000079c8 */ /* 0x000e240008000600 */
[----:B0-----:R-:W-:-:S13]  /*1540*/  PLOP3.LUT P1, PT, PT, PT, UP0, 0x80, 0x0 ;  /* 0x000000000000781c */ /* 0x001fda0003f2f008 */
[----:B------:R-:W-:Y:S05]  /*1550*/  @!P1 BRA `(.L_x_19) ;  /* 0xfffffffc00f09947 */ /* 0x000fea000383ffff */
[----:B------:R-:W-:-:S13]  /*1560*/  LOP3.LUT P1, RZ, R18, 0xff, RZ, 0xc0, !PT ;  /* 0x000000ff12ff7812 */ /* 0x000fda000782c0ff */
[----:B------:R-:W-:Y:S05]  /*1570*/  @!P1 EXIT ;  /* 0x000000000000994d */ /* 0x000fea0003800000 */
[----:B------:R-:W0:Y:S01]  /*1580*/  S2UR UR6, SR_CgaCtaId ;  /* 0x00000000000679c3 */ /* 0x000e220000008800 */
[CC--:B------:R-:W-:Y:S01]  /*1590*/  LEA.HI R13, R23.reuse, R14.reuse, RZ, 0x2 ;  /* 0x0000000e170d7211 */ /* 0x0c0fe200078f10ff */
[----:B------:R-:W-:Y:S01]  /*15a0*/  UIADD3 UR7, UR15, -0x1, URZ ;  /* 0xffffffff0f077890 */ /* 0x000fe2000fffe03f */
[----:B------:R-:W-:Y:S01]  /*15b0*/  LEA.HI R23, R23, R14, RZ, 0x5 ;  /* 0x0000000e17177211 */ /* 0x000fe200078f28ff */
[----:B------:R-:W-:Y:S01]  /*15c0*/  UMOV UR12, 0x400 ;  /* 0x00000400000c7882 */ /* 0x000fe20000000000 */
[--C-:B------:R-:W-:Y:S01]  /*15d0*/  SHF.R.S32.HI R12, RZ, 0x2, R13.reuse ;  /* 0x00000002ff0c7819 */ /* 0x100fe2000001140d */
[----:B------:R-:W-:Y:S01]  /*15e0*/  UISETP.LT.AND UP0, UPT, UR13, 0x1, UPT ;  /* 0x000000010d00788c */ /* 0x000fe2000bf01270 */
[----:B------:R-:W-:Y:S01]  /*15f0*/  SHF.R.S32.HI R17, RZ, 0x1f, R13 ;  /* 0x0000001fff117819 */ /* 0x000fe2000001140d */
[----:B------:R-:W-:Y:S01]  /*1600*/  USHF.L.U32 UR20, UR13, 0x1, URZ ;  /* 0x000000010d147899 */ /* 0x000fe2000800063f */
[----:B------:R-:W-:Y:S01]  /*1610*/  SHF.R.S32.HI R23, RZ, 0x5, R23 ;  /* 0x00000005ff177819 */ /* 0x000fe20000011417 */
[----:B------:R-:W-:Y:S01]  /*1620*/  USEL UR14, UR13, 0x1, UP0 ;  /* 0x000000010d0e7887 */ /* 0x000fe20008000000 */
[----:B------:R-:W-:Y:S01]  /*1630*/  LEA.HI R17, R17, R12, RZ, 0x3 ;  /* 0x0000000c11117211 */ /* 0x000fe200078f18ff */
[----:B------:R-:W-:Y:S01]  /*1640*/  UISETP.NE.AND UP0, UPT, UR7, URZ, UPT ;  /* 0x0000003f0700728c */ /* 0x000fe2000bf05270 */
[----:B------:R-:W-:Y:S01]  /*1650*/  LOP3.LUT R149, R7, 0x1, RZ, 0xfc, !PT ;  /* 0x0000000107957812 */ /* 0x000fe200078efcff */
[----:B------:R-:W-:Y:S01]  /*1660*/  UIADD3 UR14, -UR14, UR13, URZ ;  /* 0x0000000d0e0e7290 */ /* 0x000fe2000fffe13f */
[----:B------:R-:W-:-:S05]  /*1670*/  LOP3.LUT R17, R17, 0xfffffff8, RZ, 0xc0, !PT ;  /* 0xfffffff811117812 */ /* 0x000fca00078ec0ff */
[----:B------:R-:W-:Y:S01]  /*1680*/  IMAD.IADD R12, R12, 0x1, -R17 ;  /* 0x000000010c0c7824 */ /* 0x000fe200078e0a11 */
[----:B------:R-:W-:Y:S01]  /*1690*/  LOP3.LUT R17, R13, 0xfffffffc, RZ, 0xc0, !PT ;  /* 0xfffffffc0d117812 */ /* 0x000fe200078ec0ff */
[----:B0-----:R-:W-:-:S03]  /*16a0*/  ULEA UR12, UR6, UR12, 0x18 ;  /* 0x0000000c060c7291 */ /* 0x001fc6000f8ec03f */
[--C-:B------:R-:W-:Y:S01]  /*16b0*/  SHF.R.S32.HI R13, RZ, 0x1f, R12.reuse ;  /* 0x0000001fff0d7819 */ /* 0x100fe2000001140c */
[----:B------:R-:W-:Y:S01]  /*16c0*/  USHF.L.U32 UR6, UR7, 0x3, URZ ;  /* 0x0000000307067899 */ /* 0x000fe2000800063f */
[C-C-:B------:R-:W-:Y:S01]  /*16d0*/  IMAD R16, R23.reuse, -0x10, -R12.reuse ;  /* 0xfffffff017107824 */ /* 0x140fe200078e0a0c */
[----:B------:R-:W-:Y:S01]  /*16e0*/  USEL UR7, URZ, 0x1, UP0 ;  /* 0x000000013f077887 */ /* 0x000fe20008000000 */
[----:B------:R-:W-:Y:S01]  /*16f0*/  IMAD.IADD R14, R14, 0x1, -R17 ;  /* 0x000000010e0e7824 */ /* 0x000fe200078e0a11 */
[----:B------:R-:W-:Y:S01]  /*1700*/  ULOP3.LUT UR6, UR6, 0x8, URZ, 0xc0, !UPT ;  /* 0x0000000806067892 */ /* 0x000fe2000f8ec03f */
[----:B------:R-:W-:Y:S01]  /*1710*/  IMAD.WIDE R12, R23, 0x10, R12 ;  /* 0x00000010170c7825 */ /* 0x000fe200078e020c */
[----:B------:R-:W-:Y:S02]  /*1720*/  UIADD3 UR21, UR12, 0x130, URZ ;  /* 0x000001300c157890 */ /* 0x000fe4000fffe03f */
[----:B------:R-:W-:Y:S01]  /*1730*/  ULOP3.LUT UR22, UR6, 0x8, URZ, 0x3c, !UPT ;  /* 0x0000000806167892 */ /* 0x000fe2000f8e3c3f */
[----:B------:R-:W-:Y:S01]  /*1740*/  IMAD.U32 R150, RZ, RZ, UR7 ;  /* 0x00000007ff967e24 */ /* 0x000fe2000f8e00ff */
[----:B------:R-:W-:-:S02]  /*1750*/  ULOP3.LUT UR16, UR6, 0x18, URZ, 0x3c, !UPT ;  /* 0x0000001806107892 */ /* 0x000fc4000f8e3c3f */
[----:B------:R-:W-:Y:S01]  /*1760*/  ULEA UR15, UR15, UR21, 0x3 ;  /* 0x000000150f0f7291 */ /* 0x000fe2000f8e183f */
[----:B------:R-:W-:Y:S02]  /*1770*/  ULDC UR6, c[0x0][0x284] ;  /* 0x0000a10000067ab9 */ /* 0x000fe40000000800 */
[----:B------:R-:W-:-:S09]  /*1780*/  VIADD R16, R16, UR6 ;  /* 0x0000000610107c36 */ /* 0x000fd20008000000 */
.L_x_174:
[----:B------:R-:W-:Y:S01]  /*1790*/  SHF.L.U32 R17, R150, 0x1f, RZ ;  /* 0x0000001f96117819 */ /* 0x000fe200000006ff */
[----:B------:R-:W0:Y:S01]  /*17a0*/  LDC R18, c[0x0][0x28c] ;  /* 0x0000a300ff127b82 */ /* 0x000e220000000800 */
[----:B------:R-:W-:Y:S01]  /*17b0*/  UMOV UR6, URZ ;  /* 0x0000003f00067c82 */ /* 0x000fe20008000000 */
[----:B------:R-:W-:Y:S01]  /*17c0*/  UMOV UR17, UR4 ;  /* 0x0000000400117c82 */ /* 0x000fe20008000000 */
[----:B-1----:R-:W1:Y:S01]  /*17d0*/  SYNCS.PHASECHK.TRANS64.TRYWAIT P1, [UR15+-0x8], R17 ;  /* 0xfffff811ff0075a7 */ /* 0x002e62000802014f */
[----:B0-----:R-:W-:Y:S01]  /*17e0*/  ISETP.GE.AND P2, PT, R18, 0x1, PT ;  /* 0x000000011200780c */ /* 0x001fe20003f46270 */
[----:B-1-34-:R-:W-:-:S12]  /*17f0*/  @!P1 BRA `(.L_x_20) ;  /* 0x0000008000949947 */ /* 0x01afd80003800000 */
.L_x_210:
[----:B------:R-:W-:Y:S01]  /*1800*/  UMOV UR7, URZ ;  /* 0x0000003f00077c82 */ /* 0x000fe20008000000 */
[----:B------:R-:W-:Y:S01]  /*1810*/  UMOV UR8, URZ ;  /* 0x0000003f00087c82 */ /* 0x000fe20008000000 */
[----:B------:R-:W-:Y:S02]  /*1820*/  CS2R R88, SRZ ;  /* 0x0000000000587805 */ /* 0x000fe4000001ff00 */
[----:B------:R-:W-:Y:S01]  /*1830*/  CS2R R22, SRZ ;  /* 0x0000000000167805 */ /* 0x000fe2000001ff00 */
[----:B0-----:R-:W-:Y:S01]  /*1840*/  IMAD.MOV.U32 R17, RZ, RZ, RZ ;  /* 0x000000ffff117224 */ /* 0x001fe200078e00ff */
[----:B------:R-:W-:Y:S02]  /*1850*/  CS2R R90, SRZ ;  /* 0x00000000005a7805 */ /* 0x000fe4000001ff00 */
[----:B------:R-:W-:Y:S02]  /*1860*/  CS2R R92, SRZ ;  /* 0x00000000005c7805 */ /* 0x000fe4000001ff00 */
[----:B------:R-:W-:-:S02]  /*1870*/  CS2R R94, SRZ ;  /* 0x00000000005e7805 */ /* 0x000fc4000001ff00 */
[----:B------:R-:W-:Y:S02]  /*1880*/  CS2R R96, SRZ ;  /* 0x0000000000607805 */ /* 0x000fe4000001ff00 */
[----:B------:R-:W-:Y:S02]  /*1890*/  CS2R R98, SRZ ;  /* 0x0000000000627805 */ /* 0x000fe4000001ff00 */
[----:B------:R-:W-:Y:S02]  /*18a0*/  CS2R R100, SRZ ;  /* 0x0000000000647805 */ /* 0x000fe4000001ff00 */
        /* <DEDUP_REMOVED lines=22> */
[----:B------:R-:W-:Y:S01]  /*1a10*/  CS2R R146, SRZ ;  /* 0x0000000000927805 */ /* 0x000fe2000001ff00 */
[----:B------:R-:W-:Y:S01]  /*1a20*/  IMAD.MOV.U32 R148, RZ, RZ, RZ ;  /* 0x000000ffff947224 */ /* 0x000fe200078e00ff */
[----:B------:R-:W-:Y:S01]  /*1a30*/  CS2R R24, SRZ ;  /* 0x0000000000187805 */ /* 0x000fe2000001ff00 */
[----:B------:R-:W-:Y:S01]  /*1a40*/  IMAD.U32 R151, RZ, RZ, UR5 ;  /* 0x00000005ff977e24 */ /* 0x000fe2000f8e00ff */
        /* <DEDUP_REMOVED lines=30> */
[----:B------:R-:W-:Y:S01]  /*1c30*/  CS2R R86, SRZ ;  /* 0x0000000000567805 */ /* 0x000fe2000001ff00 */
[----:B------:R-:W-:Y:S06]  /*1c40*/  @!P2 BRA `(.L_x_21) ;  /* 0x00000008003ca947 */ /* 0x000fec0003800000 */
[----:B------:R-:W-:-:S13]  /*1c50*/  ISETP.NE.AND P2, PT, R149, 0x3, PT ;  /* 0x000000039500780c */ /* 0x000fda0003f45270 */
[----:B------:R-:W-:Y:S05]  /*1c60*/  @!P2 BRA `(.L_x_22) ;  /* 0x000000000004a947 */ /* 0x000fea0003800000 */
[----:B------:R-:W-:Y:S01]  /*1c70*/  BPT.TRAP 0x1 ;  /* 0x000000040000795c */ /* 0x000fe20000300000 */
.L_x_22:
[----:B------:R-:W-:Y:S01]  /*1c80*/  ULEA UR6, UR4, UR12, 0x3 ;  /* 0x0000000c04067291 */ /* 0x000fe2000f8e183f */
[----:B------:R-:W-:-:S05]  /*1c90*/  IMAD.U32 R17, RZ, RZ, UR5 ;  /* 0x00000005ff117e24 */ /* 0x000fca000f8e00ff */
[----:B------:R-:W-:-:S04]  /*1ca0*/  SHF.L.U32 R17, R17, 0x1f, RZ ;  /* 0x0000001f11117819 */ /* 0x000fc800000006ff */
[----:B------:R0:W1:Y:S01]  /*1cb0*/  SYNCS.PHASECHK.TRANS64.TRYWAIT P1, [UR6], R17 ;  /* 0x00000011ff0075a7 */ /* 0x0000620008020146 */
[----:B------:R-:W-:Y:S05]  /*1cc0*/  @!P2 BRA `(.L_x_23) ;  /* 0x000000000004a947 */ /* 0x000fea0003800000 */
[----:B------:R-:W-:Y:S01]  /*1cd0*/  BPT.TRAP 0x1 ;  /* 0x000000040000795c */ /* 0x000fe20000300000 */
.L_x_23:
[----:B-1----:R-:W-:Y:S05]  /*1ce0*/  @P1 BRA `(.L_x_24) ;  /* 0x0000000000081947 */ /* 0x002fea0003800000 */
[----:B------:R-:W1:Y:S02]  /*1cf0*/  SYNCS.PHASECHK.TRANS64.TRYWAIT P1, [UR6], R17 ;  /* 0x00000011ff0075a7 */ /* 0x000e640008020146 */
[----:B-1----:R-:W-:Y:S05]  /*1d00*/  @!P1 BRA `(.L_x_25) ;  /* 0x0000007c00689947 */ /* 0x002fea0003800000 */
.L_x_24:
[----:B------:R-:W-:Y:S01]  /*1d10*/  UIADD3 UR6, UR12, 0x200, URZ ;  /* 0x000002000c067890 */ /* 0x000fe2000fffe03f */
[----:B------:R-:W-:Y:S01]  /*1d20*/  WARPGROUP.ARRIVE ;  /* 0x00000000000079c5 */ /* 0x000fe20000000000 */
[----:B------:R-:W-:Y:S01]  /*1d30*/  UIADD3 UR7, UR12, 0x12200, URZ ;  /* 0x000122000c077890 */ /* 0x000fe2000fffe03f */
[----:B------:R-:W-:Y:S01]  /*1d40*/  CS2R R88, SRZ ;  /* 0x0000000000587805 */ /* 0x000fe2000001ff00 */
[----:B------:R-:W-:Y:S01]  /*1d50*/  USHF.R.U32.HI UR6, URZ, 0x4, UR6 ;  /* 0x000000043f067899 */ /* 0x000fe20008011606 */
[----:B------:R-:W-:Y:S01]  /*1d60*/  CS2R R22, SRZ ;  /* 0x0000000000167805 */ /* 0x000fe2000001ff00 */
[----:B------:R-:W-:Y:S01]  /*1d70*/  USHF.R.U32.HI UR7, URZ, 0x4, UR7 ;  /* 0x000000043f077899 */ /* 0x000fe20008011607 */
[----:B01----:R-:W-:Y:S01]  /*1d80*/  IMAD.MOV.U32 R17, RZ, RZ, RZ ;  /* 0x000000ffff117224 */ /* 0x003fe200078e00ff */
[----:B------:R-:W-:Y:S01]  /*1d90*/  ULOP3.LUT UR6, UR6, 0x3fff, URZ, 0xc0, !UPT ;  /* 0x00003fff06067892 */ /* 0x000fe2000f8ec03f */
[----:B------:R-:W-:Y:S01]  /*1da0*/  CS2R R90, SRZ ;  /* 0x00000000005a7805 */ /* 0x000fe2000001ff00 */
[----:B------:R-:W-:Y:S01]  /*1db0*/  ULOP3.LUT UR7, UR7, 0x3fff, URZ, 0xc0, !UPT ;  /* 0x00003fff07077892 */ /* 0x000fe2000f8ec03f */
[----:B------:R-:W-:Y:S01]  /*1dc0*/  CS2R R92, SRZ ;  /* 0x00000000005c7805 */ /* 0x000fe2000001ff00 */
[----:B------:R-:W-:Y:S01]  /*1dd0*/  ULOP3.LUT UR6, UR6, 0x10000, URZ, 0xfc, !UPT ;  /* 0x0001000006067892 */ /* 0x000fe2000f8efc3f */
[----:B------:R-:W-:Y:S01]  /*1de0*/  CS2R R94, SRZ ;  /* 0x00000000005e7805 */ /* 0x000fe2000001ff00 */
[----:B------:R-:W-:Y:S01]  /*1df0*/  ULOP3.LUT UR7, UR7, 0x10000, URZ, 0xfc, !UPT ;  /* 0x0001000007077892 */ /* 0x000fe2000f8efc3f */
[----:B------:R-:W-:Y:S01]  /*1e00*/  CS2R R96, SRZ ;  /* 0x0000000000607805 */ /* 0x000fe2000001ff00 */
[----:B------:R-:W-:Y:S01]  /*1e10*/  ULEA UR8, UR4, UR6, 0x8 ;  /* 0x0000000604087291 */ /* 0x000fe2000f8e403f */
[----:B------:R-:W-:Y:S01]  /*1e20*/  CS2R R98, SRZ ;  /* 0x0000000000627805 */ /* 0x000fe2000001ff00 */
[----:B------:R-:W-:Y:S01]  /*1e30*/  ULEA UR10, UR4, UR7, 0x9 ;  /* 0x00000007040a7291 */ /* 0x000fe2000f8e483f */
[----:B------:R-:W-:Y:S01]  /*1e40*/  CS2R R100, SRZ ;  /* 0x0000000000647805 */ /* 0x000fe2000001ff00 */
[----:B------:R-:W-:Y:S01]  /*1e50*/  UMOV UR9, 0x80000020 ;  /* 0x8000002000097882 */ /* 0x000fe20000000000 */
[----:B------:R-:W-:Y:S01]  /*1e60*/  UMOV UR11, 0x80000020 ;  /* 0x80000020000b7882 */ /* 0x000fe20000000000 */
[----:B------:R-:W-:Y:S01]  /*1e70*/  ULDC UR7, c[0x0][0x50c] ;  /* 0x0001430000077ab9 */ /* 0x000fe20000000800 */
[----:B------:R-:W-:Y:S01]  /*1e80*/  UMOV UR6, 0x2 ;  /* 0x0000000200067882 */ /* 0x000fe20000000000 */
[----:B------:R-:W-:Y:S01]  /*1e90*/  UISETP.NE.AND UP0, UPT, UR7, 0x2, UPT ;  /* 0x000000020700788c */ /* 0x000fe2000bf05270 */
[----:B------:R-:W-:-:S02]  /*1ea0*/  CS2R R102, SRZ ;  /* 0x0000000000667805 */ /* 0x000fc4000001ff00 */
[----:B------:R-:W-:Y:S01]  /*1eb0*/  CS2R R104, SRZ ;  /* 0x0000000000687805 */ /* 0x000fe2000001ff00 */
[----:B------:R-:W-:Y:S01]  /*1ec0*/  QGMMA.64x128x32.F32.E5M2.E5M2 R24, gdesc[UR8], RZ, !UPT ;  /* 0x01e00000081879f3 */ /* 0x000fe2000c7038ff */
[----:B------:R-:W-:Y:S01]  /*1ed0*/  USEL UR7, URZ, 0x1, UP0 ;  /* 0x000000013f077887 */ /* 0x000fe20008000000 */
[----:B------:R-:W-:Y:S01]  /*1ee0*/  CS2R R106, SRZ ;  /* 0x00000000006a7805 */ /* 0x000fe2000001ff00 */
[----:B------:R-:W-:Y:S01]  /*1ef0*/  UIADD3 UR8, UR8, 0x2, URZ ;  /* 0x0000000208087890 */ /* 0x000fe2000fffe03f */
[----:B------:R-:W-:Y:S01]  /*1f00*/  CS2R R108, SRZ ;  /* 0x00000000006c7805 */ /* 0x000fe2000001ff00 */
[----:B------:R-:W-:Y:S01]  /*1f10*/  UIADD3 UR10, UR10, 0x2, URZ ;  /* 0x000000020a0a7890 */ /* 0x000fe2000fffe03f */
[----:B------:R-:W-:Y:S02]  /*1f20*/  CS2R R110, SRZ ;  /* 0x00000000006e7805 */ /* 0x000fe4000001ff00 */
[----:B------:R-:W-:Y:S01]  /*1f30*/  ISETP.NE.AND P1, PT, RZ, UR7, PT ;  /* 0x00000007ff007c0c */ /* 0x000fe2000bf25270 */
[----:B------:R-:W-:Y:S01]  /*1f40*/  UMOV UR9, 0x80000020 ;  /* 0x8000002000097882 */ /* 0x000fe20000000000 */
[----:B------:R-:W-:Y:S01]  /*1f50*/  UMOV UR11, 0x80000020 ;  /* 0x80000020000b7882 */ /* 0x000fe20000000000 */
        /* <DEDUP_REMOVED lines=17> */
[----:B------:R-:W-:Y:S01]  /*2070*/  CS2R R146, SRZ ;  /* 0x0000000000927805 */ /* 0x000fe2000001ff00 */
[----:B------:R-:W-:Y:S01]  /*2080*/  IMAD.MOV.U32 R148, RZ, RZ, RZ ;  /* 0x000000ffff947224 */ /* 0x000fe200078e00ff */
[----:B------:R-:W-:Y:S01]  /*2090*/  QGMMA.64x128x32.F32.E5M2.E5M2 R24, gdesc[UR8], R24, gsb0 ;  /* 0x01e00000081879f3 */ /* 0x000fe20008003818 */
[----:B------:R-:W-:Y:S05]  /*20a0*/  @!P1 BRA `(.L_x_26) ;  /* 0x0000000400089947 */ /* 0x000fea0003800000 */
[----:B------:R-:W-:Y:S02]  /*20b0*/  WARPGROUP.DEPBAR.LE gsb0, 0x0 ;  /* 0x00008000000079c5 */ /* 0x000fe40000010000 */
[----:B------:R-:W-:-:S01]  /*20c0*/  FADD R147, RZ, R24 ;  /* 0x00000018ff937221 */ /* 0x000fc20000000000 */
[----:B------:R-:W-:Y:S01]  /*20d0*/  FADD R148, RZ, R25 ;  /* 0x00000019ff947221 */ /* 0x000fe20000000000 */
        /* <DEDUP_REMOVED lines=62> */
[----:B------:R-:W-:-:S06]  /*24c0*/  UMOV UR6, URZ ;  /* 0x0000003f00067c82 */ /* 0x000fcc0008000000 */
.L_x_26:
[----:B------:R-:W-:-:S04]  /*24d0*/  UIADD3 UR17, UR4, 0x1, URZ ;  /* 0x0000000104117890 */ /* 0x000fc8000fffe03f */
[----:B------:R-:W-:-:S04]  /*24e0*/  UISETP.NE.AND UP0, UPT, UR17, 0x12, UPT ;  /* 0x000000121100788c */ /* 0x000fc8000bf05270 */
[----:B------:R-:W-:Y:S02]  /*24f0*/  USEL UR8, URZ, 0x1, UP0 ;  /* 0x000000013f087887 */ /* 0x000fe40008000000 */
[----:B------:R-:W-:Y:S02]  /*2500*/  USEL UR17, UR17, URZ, UP0 ;  /* 0x0000003f11117287 */ /* 0x000fe40008000000 */
[----:B------:R-:W-:-:S06]  /*2510*/  ULOP3.LUT UR8, UR5, UR8, URZ, 0x3c, !UPT ;  /* 0x0000000805087292 */ /* 0x000fcc000f8e3c3f */
[----:B------:R-:W-:Y:S01]  /*2520*/  IMAD.U32 R151, RZ, RZ, UR8 ;  /* 0x00000008ff977e24 */ /* 0x000fe2000f8e00ff */
[----:B------:R-:W-:-:S06]  /*2530*/  UMOV UR8, 0x1 ;  /* 0x0000000100087882 */ /* 0x000fcc0000000000 */
.L_x_21:
[----:B------:R-:W-:-:S06]  /*2540*/  UISETP.GE.AND UP0, UPT, UR14, 0x1, UPT ;  /* 0x000000010e00788c */ /* 0x000fcc000bf06270 */
[----:B------:R-:W-:-:S13]  /*2550*/  PLOP3.LUT P1, PT, PT, PT, UP0, 0x80, 0x0 ;  /* 0x000000000000781c */ /* 0x000fda0003f2f008 */
[----:B------:R-:W-:Y:S05]  /*2560*/  @!P1 BRA `(.L_x_27) ;  /* 0x0000000800049947 */ /* 0x000fea0003800000 */
[----:B------:R-:W-:Y:S01]  /*2570*/  IMAD.U32 R18, RZ, RZ, UR14 ;  /* 0x0000000eff127e24 */ /* 0x000fe2000f8e00ff */
[----:B------:R-:W-:Y:S01]  /*2580*/  ULDC UR23, c[0x0][0x50c] ;  /* 0x0001430000177ab9 */ /* 0x000fe20000000800 */
[----:B------:R-:W-:-:S07]  /*2590*/  IMAD.U32 R19, RZ, RZ, UR4 ;  /* 0x00000004ff137e24 */ /* 0x000fce000f8e00ff */
.L_x_35:
[----:B------:R-:W-:-:S13]  /*25a0*/  ISETP.NE.AND P2, PT, R149, 0x3, PT ;  /* 0x000000039500780c */ /* 0x000fda0003f45270 */
[----:B0-----:R-:W-:Y:S05]  /*25b0*/  @!P2 BRA `(.L_x_28) ;  /* 0x000000000004a947 */ /* 0x001fea0003800000 */
[----:B------:R-:W-:Y:S01]  /*25c0*/  BPT.TRAP 0x1 ;  /* 0x000000040000795c */ /* 0x000fe20000300000 */
.L_x_28:
[----:B------:R-:W-:Y:S01]  /*25d0*/  ULEA UR9, UR17, UR12, 0x3 ;  /* 0x0000000c11097291 */ /* 0x000fe2000f8e183f */
[----:B------:R-:W-:-:S08]  /*25e0*/  SHF.L.U32 R20, R151, 0x1f, RZ ;  /* 0x0000001f97147819 */ /* 0x000fd000000006ff */
[----:B------:R0:W1:Y:S01]  /*25f0*/  SYNCS.PHASECHK.TRANS64.TRYWAIT P1, [UR9], R20 ;  /* 0x00000014ff0075a7 */ /* 0x0000620008020149 */
[----:B------:R-:W-:Y:S05]  /*2600*/  @!P2 BRA `(.L_x_29) ;  /* 0x000000000004a947 */ /* 0x000fea0003800000 */
[----:B------:R-:W-:Y:S01]  /*2610*/  BPT.TRAP 0x1 ;  /* 0x000000040000795c */ /* 0x000fe20000300000 */
.L_x_29:
[----:B-1----:R-:W-:Y:S05]  /*2620*/  @P1 BRA `(.L_x_30) ;  /* 0x0000000000081947 */ /* 0x002fea0003800000 */
[----:B------:R-:W1:Y:S02]  /*2630*/  SYNCS.PHASECHK.TRANS64.TRYWAIT P1, [UR9], R20 ;  /* 0x00000014ff0075a7 */ /* 0x000e640008020149 */
[----:B-1----:R-:W-:Y:S05]  /*2640*/  @!P1 BRA `(.L_x_31) ;  /* 0x0000007400309947 */ /* 0x002fea0003800000 */
.L_x_30:
[----:B------:R-:W-:Y:S01]  /*2650*/  UIADD3 UR9, UR12, 0x200, URZ ;  /* 0x000002000c097890 */ /* 0x000fe2000fffe03f */
[----:B------:R-:W-:Y:S01]  /*2660*/  WARPGROUP.ARRIVE ;  /* 0x00000000000079c5 */ /* 0x000fe20000000000 */
[----:B------:R-:W-:Y:S02]  /*2670*/  UIADD3 UR10, UR12, 0x12200, URZ ;  /* 0x000122000c0a7890 */ /* 0x000fe4000fffe03f */
[----:B------:R-:W-:Y:S02]  /*2680*/  UISETP.NE.AND UP0, UPT, UR7, URZ, UPT ;  /* 0x0000003f0700728c */ /* 0x000fe4000bf05270 */
[----:B------:R-:W-:Y:S02]  /*2690*/  USHF.R.U32.HI UR9, URZ, 0x4, UR9 ;  /* 0x000000043f097899 */ /* 0x000fe40008011609 */
[----:B------:R-:W-:Y:S02]  /*26a0*/  USHF.R.U32.HI UR10, URZ, 0x4, UR10 ;  /* 0x000000043f0a7899 */ /* 0x000fe4000801160a */
[----:B------:R-:W-:-:S02]  /*26b0*/  USEL UR8, UR8, URZ, !UP0 ;  /* 0x0000003f08087287 */ /* 0x000fc4000c000000 */
[----:B------:R-:W-:Y:S02]  /*26c0*/  ULOP3.LUT UR9, UR9, 0x3fff, URZ, 0xc0, !UPT ;  /* 0x00003fff09097892 */ /* 0x000fe4000f8ec03f */
[----:B------:R-:W-:Y:S02]  /*26d0*/  ULOP3.LUT UR10, UR10, 0x3fff, URZ, 0xc0, !UPT ;  /* 0x00003fff0a0a7892 */ /* 0x000fe4000f8ec03f */
[----:B------:R-:W-:Y:S02]  /*26e0*/  UISETP.NE.U32.AND UP0, UPT, UR8, URZ, UPT ;  /* 0x0000003f0800728c */ /* 0x000fe4000bf05070 */
[----:B------:R-:W-:Y:S02]  /*26f0*/  ULOP3.LUT UR8, UR9, 0x10000, URZ, 0xfc, !UPT ;  /* 0x0001000009087892 */ /* 0x000fe4000f8efc3f */
[----:B------:R-:W-:Y:S02]  /*2700*/  ULOP3.LUT UR10, UR10, 0x10000, URZ, 0xfc, !UPT ;  /* 0x000100000a0a7892 */ /* 0x000fe4000f8efc3f */
[----:B------:R-:W-:-:S02]  /*2710*/  ULEA UR8, UR17, UR8, 0x8 ;  /* 0x0000000811087291 */ /* 0x000fc4000f8e403f */
[----:B------:R-:W-:Y:S01]  /*2720*/  ULEA UR10, UR17, UR10, 0x9 ;  /* 0x0000000a110a7291 */ /* 0x000fe2000f8e483f */
[----:B------:R-:W-:Y:S01]  /*2730*/  UMOV UR9, 0x80000020 ;  /* 0x8000002000097882 */ /* 0x000fe20000000000 */
[----:B------:R-:W-:Y:S01]  /*2740*/  UMOV UR11, 0x80000020 ;  /* 0x80000020000b7882 */ /* 0x000fe20000000000 */
[----:B------:R-:W-:-:S06]  /*2750*/  UIADD3 UR6, UR6, 0x2, URZ ;  /* 0x0000000206067890 */ /* 0x000fcc000fffe03f */
[----:B------:R-:W-:Y:S01]  /*2760*/  QGMMA.64x128x32.F32.E5M2.E5M2 R24, gdesc[UR8], R24, UP0 ;  /* 0x01e00000081879f3 */ /* 0x000fe2000bf03818 */
[----:B------:R-:W-:Y:S02]  /*2770*/  UIADD3 UR8, UR8, 0x2, URZ ;  /* 0x0000000208087890 */ /* 0x000fe4000fffe03f */
[----:B------:R-:W-:Y:S01]  /*2780*/  UIADD3 UR10, UR10, 0x2, URZ ;  /* 0x000000020a0a7890 */ /* 0x000fe2000fffe03f */
[----:B------:R-:W-:Y:S01]  /*2790*/  UMOV UR9, 0x80000020 ;  /* 0x8000002000097882 */ /* 0x000fe20000000000 */
[----:B------:R-:W-:Y:S01]  /*27a0*/  UMOV UR11, 0x80000020 ;  /* 0x80000020000b7882 */ /* 0x000fe20000000000 */
[----:B------:R-:W-:-:S04]  /*27b0*/  UISETP.NE.AND UP0, UPT, UR6, UR23, UPT ;  /* 0x000000170600728c */ /* 0x000fc8000bf05270 */
[----:B------:R-:W-:-:S06]  /*27c0*/  USEL UR7, URZ, 0x1, UP0 ;  /* 0x000000013f077887 */ /* 0x000fcc0008000000 */
[----:B------:R-:W-:Y:S01]  /*27d0*/  ISETP.NE.AND P1, PT, RZ, UR7, PT ;  /* 0x00000007ff007c0c */ /* 0x000fe2000bf25270 */
[----:B------:R-:W-:Y:S03]  /*27e0*/  QGMMA.64x128x32.F32.E5M2.E5M2 R24, gdesc[UR8], R24, gsb0 ;  /* 0x01e00000081879f3 */ /* 0x000fe60008003818 */
[----:B------:R-:W-:-:S09]  /*27f0*/  WARPGROUP.DEPBAR.LE gsb0, 0x1 ;  /* 0x00008000000079c5 */ /* 0x000fd20000010100 */
[----:B------:R-:W-:Y:S05]  /*2800*/  @!P1 BRA `(.L_x_32) ;  /* 0x0000000400089947 */ /* 0x000fea0003800000 */
[----:B------:R-:W-:Y:S02]  /*2810*/  WARPGROUP.DEPBAR.LE gsb0, 0x0 ;  /* 0x00008000000079c5 */ /* 0x000fe40000010000 */
[----:B------:R-:W-:-:S01]  /*2820*/  FADD R147, R24, R147 ;  /* 0x0000009318937221 */ /* 0x000fc20000000000 */
[----:B------:R-:W-:Y:S01]  /*2830*/  FADD R148, R25, R148 ;  /* 0x0000009419947221 */ /* 0x000fe20000000000 */
        /* <DEDUP_REMOVED lines=62> */
[----:B------:R-:W-:-:S06]  /*2c20*/  UMOV UR6, URZ ;  /* 0x0000003f00067c82 */ /* 0x000fcc0008000000 */
.L_x_32:
[----:B------:R-:W-:Y:S05]  /*2c30*/  @!P2 BRA `(.L_x_33) ;  /* 0x000000000004a947 */ /* 0x000fea0003800000 */
[----:B------:R-:W-:Y:S01]  /*2c40*/  BPT.TRAP 0x1 ;  /* 0x000000040000795c */ /* 0x000fe20000300000 */
.L_x_33:
[----:B01----:R-:W-:Y:S02]  /*2c50*/  @P0 LEA R20, R19, UR12, 0x3 ;  /* 0x0000000c13140c11 */ /* 0x003fe4000f8e18ff */
[----:B------:R-:W-:-:S03]  /*2c60*/  ISETP.GT.U32.AND P1, PT, R7, 0x1, PT ;  /* 0x000000010700780c */ /* 0x000fc60003f24070 */
[----:B------:R-:W-:-:S05]  /*2c70*/  @P0 VIADD R21, R20, 0x90 ;  /* 0x0000009014150836 */ /* 0x000fca0000000000 */
[----:B------:R-:W-:-:S04]  /*2c80*/  @P0 PRMT R21, R10, 0x654, R21 ;  /* 0x000006540a150816 */ /* 0x000fc80000000015 */
[----:B------:R0:W-:Y:S01]  /*2c90*/  @P0 SYNCS.ARRIVE.TRANS64.RED.A1T0 RZ, [R21+URZ], RZ ;  /* 0x000000ff15ff09a7 */ /* 0x0001e2000810043f */
[----:B------:R-:W-:Y:S05]  /*2ca0*/  @P1 BRA `(.L_x_34) ;  /* 0x0000000000041947 */ /* 0x000fea0003800000 */
[----:B------:R-:W-:Y:S01]  /*2cb0*/  BPT.TRAP 0x1 ;  /* 0x000000040000795c */ /* 0x000fe20000300000 */
.L_x_34:
[----:B------:R-:W-:Y:S01]  /*2cc0*/  UIADD3 UR17, UR17, 0x1, URZ ;  /* 0x0000000111117890 */ /* 0x000fe2000fffe03f */
[C---:B------:R-:W-:Y:S01]  /*2cd0*/  ISETP.GT.AND P2, PT, R18.reuse, 0x1, PT ;  /* 0x000000011200780c */ /* 0x040fe20003f44270 */
[----:B------:R-:W-:Y:S02]  /*2ce0*/  VIADD R19, R19, 0x1 ;  /* 0x0000000113137836 */ /* 0x000fe40000000000 */
[----:B------:R-:W-:Y:S01]  /*2cf0*/  UISETP.NE.AND UP0, UPT, UR17, 0x12, UPT ;  /* 0x000000121100788c */ /* 0x000fe2000bf05270 */
[----:B------:R-:W-:Y:S02]  /*2d00*/  VIADD R18, R18, 0xffffffff ;  /* 0xffffffff12127836 */ /* 0x000fe40000000000 */
[C---:B------:R-:W-:Y:S01]  /*2d10*/  ISETP.NE.AND P1, PT, R19.reuse, 0x12, PT ;  /* 0x000000121300780c */ /* 0x040fe20003f25270 */
[----:B------:R-:W-:Y:S02]  /*2d20*/  USEL UR8, URZ, 0x1, UP0 ;  /* 0x000000013f087887 */ /* 0x000fe40008000000 */
[----:B------:R-:W-:Y:S01]  /*2d30*/  USEL UR17, UR17, URZ, UP0 ;  /* 0x0000003f11117287 */ /* 0x000fe20008000000 */
[----:B------:R-:W-:-:S03]  /*2d40*/  SEL R19, R19, RZ, P1 ;  /* 0x000000ff13137207 */ /* 0x000fc60000800000 */
[----:B------:R-:W-:Y:S01]  /*2d50*/  LOP3.LUT R151, R151, UR8, RZ, 0x3c, !PT ;  /* 0x0000000897977c12 */ /* 0x000fe2000f8e3cff */
[----:B------:R-:W-:Y:S01]  /*2d60*/  UMOV UR8, 0x1 ;  /* 0x0000000100087882 */ /* 0x000fe20000000000 */
[----:B------:R-:W-:Y:S06]  /*2d70*/  @P2 BRA `(.L_x_35) ;  /* 0xfffffff800082947 */ /* 0x000fec000383ffff */
.L_x_27:
[----:B------:R-:W-:Y:S01]  /*2d80*/  UISETP.NE.AND UP0, UPT, UR6, URZ, UPT ;  /* 0x0000003f0600728c */ /* 0x000fe2000bf05270 */
[----:B------:R-:W1:Y:S01]  /*2d90*/  LDC R18, c[0x0][0x28c] ;  /* 0x0000a300ff127b82 */ /* 0x000e620000000800 */
[----:B------:R-:W-:Y:S02]  /*2da0*/  IMAD.U32 R19, RZ, RZ, UR22 ;  /* 0x00000016ff137e24 */ /* 0x000fe4000f8e00ff */
[----:B------:R-:W-:-:S06]  /*2db0*/  USEL UR6, URZ, 0x1, !UP0 ;  /* 0x000000013f067887 */ /* 0x000fcc000c000000 */
[----:B------:R-:W-:-:S13]  /*2dc0*/  ISETP.NE.AND P1, PT, RZ, UR6, PT ;  /* 0x00000006ff007c0c */ /* 0x000fda000bf25270 */
[----:B------:R-:W-:Y:S05]  /*2dd0*/  @!P1 BRA `(.L_x_36) ;  /* 0x0000000400049947 */ /* 0x000fea0003800000 */
[----:B------:R-:W-:Y:S02]  /*2de0*/  WARPGROUP.DEPBAR.LE gsb0, 0x0 ;  /* 0x00008000000079c5 */ /* 0x000fe40000010000 */
[----:B------:R-:W-:Y:S01]  /*2df0*/  FADD R147, R24, R147 ;  /* 0x0000009318937221 */ /* 0x000fe20000000000 */
        /* <DEDUP_REMOVED lines=62> */
[----:B------:R-:W-:-:S07]  /*31e0*/  FADD R88, R88, R87 ;  /* 0x0000005758587221 */ /* 0x000fce0000000000 */
.L_x_36:
[----:B-1----:R-:W-:Y:S01]  /*31f0*/  ISETP.GE.AND P1, PT, R18, 0x1, PT ;  /* 0x000000011200780c */ /* 0x002fe20003f26270 */
[----:B------:R1:W-:Y:S01]  /*3200*/  SYNCS.ARRIVE.TRANS64.A1T0 RZ, [R19+UR21], RZ ;  /* 0x000000ff13ff79a7 */ /* 0x0003e20008100015 */
[----:B------:R-:W-:-:S11]  /*3210*/  WARPGROUP.DEPBAR.LE gsb0, 0x0 ;  /* 0x00008000000079c5 */ /* 0x000fd60000010000 */
[----:B------:R-:W-:Y:S05]  /*3220*/  @!P1 BRA `(.L_x_37) ;  /* 0x0000000000449947 */ /* 0x000fea0003800000 */
[----:B------:R-:W-:-:S13]  /*3230*/  ISETP.NE.AND P1, PT, R149, 0x3, PT ;  /* 0x000000039500780c */ /* 0x000fda0003f25270 */
[----:B------:R-:W-:Y:S05]  /*3240*/  @!P1 BRA `(.L_x_38) ;  /* 0x0000000000049947 */ /* 0x000fea0003800000 */
[----:B------:R-:W-:Y:S01]  /*3250*/  BPT.TRAP 0x1 ;  /* 0x000000040000795c */ /* 0x000fe20000300000 */
.L_x_38:
[----:B------:R-:W-:Y:S01]  /*3260*/  VOTEU.ANY UP0, P0 ;  /* 0x00000000003f7886 */ /* 0x000fe20000000100 */
[----:B------:R-:W-:-:S04]  /*3270*/  ISETP.GT.U32.AND P1, PT, R7, 0x1, PT ;  /* 0x000000010700780c */ /* 0x000fc80003f24070 */
[----:B------:R-:W-:-:S06]  /*3280*/  @UP0 UIADD3 UR6, UR14, UR4, URZ ;  /* 0x000000040e060290 */ /* 0x000fcc000fffe03f */
[----:B------:R-:W-:Y:S02]  /*3290*/  IMAD.U32 R18, RZ, RZ, UR6 ;  /* 0x00000006ff127e24 */ /* 0x000fe4000f8e00ff */
[----:B0-----:R-:W-:Y:S02]  /*32a0*/  IMAD.U32 R21, RZ, RZ, UR6 ;  /* 0x00000006ff157e24 */ /* 0x001fe4000f8e00ff */
[----:B-1----:R-:W-:-:S05]  /*32b0*/  @P0 IMAD.WIDE.U32 R18, R18, 0x38e38e39, RZ ;  /* 0x38e38e3912120825 */ /* 0x002fca00078e00ff */
[----:B------:R-:W-:-:S05]  /*32c0*/  @P0 SHF.R.U32.HI R18, RZ, 0x2, R19 ;  /* 0x00000002ff120819 */ /* 0x000fca0000011613 */
[----:B------:R-:W-:-:S05]  /*32d0*/  @P0 IMAD R18, R18, -0x12, R21 ;  /* 0xffffffee12120824 */ /* 0x000fca00078e0215 */
[----:B------:R-:W-:-:S05]  /*32e0*/  @P0 LEA R18, R18, UR12, 0x3 ;  /* 0x0000000c12120c11 */ /* 0x000fca000f8e18ff */
[----:B------:R-:W-:-:S05]  /*32f0*/  @P0 VIADD R19, R18, 0x90 ;  /* 0x0000009012130836 */ /* 0x000fca0000000000 */
[----:B------:R-:W-:-:S04]  /*3300*/  @P0 PRMT R19, R10, 0x654, R19 ;  /* 0x000006540a130816 */ /* 0x000fc80000000013 */
[----:B------:R4:W-:Y:S01]  /*3310*/  @P0 SYNCS.ARRIVE.TRANS64.RED.A1T0 RZ, [R19+URZ], RZ ;  /* 0x000000ff13ff09a7 */ /* 0x0009e2000810043f */
[----:B------:R-:W-:Y:S05]  /*3320*/  @P1 BRA `(.L_x_37) ;  /* 0x0000000000041947 */ /* 0x000fea0003800000 */
[----:B------:R-:W-:Y:S01]  /*3330*/  BPT.TRAP 0x1 ;  /* 0x000000040000795c */ /* 0x000fe20000300000 */
.L_x_37:
[----:B------:R-:W-:Y:S01]  /*3340*/  SHF.L.U32 R18, R150, 0x1f, RZ ;  /* 0x0000001f96127819 */ /* 0x000fe200000006ff */
[----:B------:R-:W-:Y:S01]  /*3350*/  UIADD3 UR4, UR20, UR4, URZ ;  /* 0x0000000414047290 */ /* 0x000fe2000fffe03f */
[----:B------:R-:W0:Y:S01]  /*3360*/  LDC R31, c[0x0][0x288] ;  /* 0x0000a200ff1f7b82 */ /* 0x000e220000000800 */
[----:B------:R-:W-:Y:S01]  /*3370*/  UISETP.GE.U32.AND UP1, UPT, UR20, 0x12, UPT ;  /* 0x000000121400788c */ /* 0x000fe2000bf26070 */
[----:B------:R-:W-:Y:S01]  /*3380*/  IMAD.SHL.U32 R26, R14, 0x2, RZ ;  /* 0x000000020e1a7824 */ /* 0x000fe200078e00ff */
[----:B------:R-:W-:Y:S02]  /*3390*/  UISETP.GT.U32.AND UP0, UPT, UR4, 0x11, UPT ;  /* 0x000000110400788c */ /* 0x000fe4000bf04070 */
[----:B------:R-:W-:Y:S02]  /*33a0*/  UIMAD.WIDE.U32 UR6, UR4, 0x38e38e39, URZ ;  /* 0x38e38e39040678a5 */ /* 0x000fe4000f8e003f */
[----:B------:R-:W-:Y:S01]  /*33b0*/  UISETP.LT.U32.AND UP0, UPT, UR20, 0x12, UP0 ;  /* 0x000000121400788c */ /* 0x000fe20008701070 */
[----:B------:R-:W2:Y:S01]  /*33c0*/  SYNCS.PHASECHK.TRANS64.TRYWAIT P1, [UR15+0x8], R18 ;  /* 0x00000812ff0075a7 */ /* 0x000ea2000802014f */
[----:B------:R-:W-:Y:S01]  /*33d0*/  USHF.R.U32.HI UR6, URZ, 0x2, UR7 ;  /* 0x000000023f067899 */ /* 0x000fe20008011607 */
[----:B------:R-:W-:Y:S01]  /*33e0*/  SHF.R.S32.HI R27, RZ, 0x1f, R26 ;  /* 0x0000001fff1b7819 */ /* 0x000fe2000001141a */
[----:B------:R-:W-:-:S02]  /*33f0*/  USEL UR8, URZ, 0x1, !UP0 ;  /* 0x000000013f087887 */ /* 0x000fc4000c000000 */
[----:B------:R-:W-:Y:S02]  /*3400*/  UIMAD UR4, UR6, -0x12, UR4 ;  /* 0xffffffee060478a4 */ /* 0x000fe4000f8e0204 */
[----:B------:R-:W-:-:S04]  /*3410*/  ULOP3.LUT UR5, UR5, UR8, URZ, 0x3c, !UPT ;  /* 0x0000000805057292 */ /* 0x000fc8000f8e3c3f */
[----:B------:R-:W-:Y:S01]  /*3420*/  @UP1 ULOP3.LUT UR5, UR5, 0x1, UR6, 0x78, !UPT ;  /* 0x0000000105051892 */ /* 0x000fe2000f8e7806 */
[----:B0-2---:R-:W-:Y:S11]  /*3430*/  @!P1 BRA `(.L_x_39) ;  /* 0x0000006400cc9947 */ /* 0x005ff60003800000 */
.L_x_211:
[----:B------:R-:W-:Y:S01]  /*3440*/  IMAD.SHL.U32 R33, R5, 0x80, RZ ;  /* 0x0000008005217824 */ /* 0x000fe200078e00ff */
[----:B------:R-:W-:Y:S01]  /*3450*/  ULDC UR8, c[0x0][0x284] ;  /* 0x0000a10000087ab9 */ /* 0x000fe20000000800 */
[----:B------:R-:W-:Y:S01]  /*3460*/  IMAD.SHL.U32 R5, R6, 0x40, RZ ;  /* 0x0000004006057824 */ /* 0x000fe200078e00ff */
[----:B------:R-:W-:Y:S01]  /*3470*/  SHF.R.S32.HI R32, RZ, 0x1f, R4 ;  /* 0x0000001fff207819 */ /* 0x000fe20000011404 */
[----:B------:R-:W-:Y:S01]  /*3480*/  ULDC.64 UR6, c[0x0][0x5d0] ;  /* 0x0001740000067ab9 */ /* 0x000fe20000000a00 */
[----:B------:R-:W-:Y:S01]  /*3490*/  SHF.R.S32.HI R30, RZ, 0x1f, R33 ;  /* 0x0000001fff1e7819 */ /* 0x000fe20000011421 */
[----:B01--4-:R-:W-:Y:S01]  /*34a0*/  IMAD.WIDE.U32 R18, R4, UR6, R26 ;  /* 0x0000000604127c25 */ /* 0x013fe2000f8e001a */
[----:B------:R-:W-:-:S03]  /*34b0*/  ISETP.GE.AND P1, PT, R5, UR8, PT ;  /* 0x0000000805007c0c */ /* 0x000fc6000bf26270 */
[----:B------:R-:W-:Y:S01]  /*34c0*/  IMAD R21, R32, UR6, RZ ;  /* 0x0000000620157c24 */ /* 0x000fe2000f8e02ff */
[C---:B------:R-:W-:Y:S02]  /*34d0*/  ISETP.GE.OR P1, PT, R33.reuse, R31, P1 ;  /* 0x0000001f2100720c */ /* 0x040fe40000f26670 */
[----:B------:R-:W-:Y:S01]  /*34e0*/  IADD3 R18, P2, R33, R18, RZ ;  /* 0x0000001221127210 */ /* 0x000fe20007f5e0ff */
[----:B------:R-:W-:-:S05]  /*34f0*/  IMAD R21, R4, UR7, R21 ;  /* 0x0000000704157c24 */ /* 0x000fca000f8e0215 */
[----:B------:R-:W-:-:S05]  /*3500*/  IADD3.X R19, R30, R19, R21, P2, !PT ;  /* 0x000000131e137210 */ /* 0x000fca00017fe415 */
[----:B------:R-:W-:Y:S05]  /*3510*/  @P1 BRA `(.L_x_40) ;  /* 0x0000004400b81947 */ /* 0x000fea0003800000 */
[----:B------:R-:W0:Y:S01]  /*3520*/  LDC.64 R28, c[0x0][0x5c8] ;  /* 0x00017200ff1c7b82 */ /* 0x000e220000000a00 */
[----:B------:R-:W-:Y:S01]  /*3530*/  IMAD.WIDE R24, R6, 0x40, R12 ;  /* 0x0000004006187825 */ /* 0x000fe200078e020c */
[----:B------:R-:W-:Y:S01]  /*3540*/  ULDC.64 UR6, c[0x0][0x5c0] ;  /* 0x0001700000067ab9 */ /* 0x000fe20000000a00 */
[----:B------:R-:W-:Y:S02]  /*3550*/  BSSY B0, `(.L_x_40) ;  /* 0x000046a000007945 */ /* 0x000fe40003800000 */
[-C--:B0-----:R-:W-:Y:S02]  /*3560*/  IMAD R6, R25, R28.reuse, RZ ;  /* 0x0000001c19067224 */ /* 0x081fe400078e02ff */
[----:B------:R-:W-:-:S04]  /*3570*/  IMAD.WIDE.U32 R18, R24, R28, R18 ;  /* 0x0000001c18127225 */ /* 0x000fc800078e0012 */
[----:B------:R-:W-:Y:S01]  /*3580*/  IMAD R21, R24, R29, R6 ;  /* 0x0000001d18157224 */ /* 0x000fe200078e0206 */
[----:B------:R-:W-:Y:S02]  /*3590*/  LEA R6, P1, R28, R18, 0x3 ;  /* 0x000000121c067211 */ /* 0x000fe400078218ff */
[----:B------:R-:W-:Y:S01]  /*35a0*/  IADD3 R20, P2, R18, UR6, RZ ;  /* 0x0000000612147c10 */ /* 0x000fe2000ff5e0ff */
[----:B------:R-:W-:Y:S01]  /*35b0*/  IMAD.IADD R21, R19, 0x1, R21 ;  /* 0x0000000113157824 */ /* 0x000fe200078e0215 */
[----:B------:R-:W-:Y:S01]  /*35c0*/  IADD3 R18, P4, R6, UR6, RZ ;  /* 0x0000000606127c10 */ /* 0x000fe2000ff9e0ff */
[----:B------:R-:W-:Y:S02]  /*35d0*/  IMAD R6, R14, -0x2, R31 ;  /* 0xfffffffe0e067824 */ /* 0x000fe400078e021f */
[----:B------:R-:W-:Y:S01]  /*35e0*/  IMAD.IADD R31, R16, 0x1, -R5 ;  /* 0x00000001101f7824 */ /* 0x000fe200078e0a05 */
[----:B------:R-:W-:Y:S01]  /*35f0*/  LEA.HI.X R19, R28, R21, R29, 0x3, P1 ;  /* 0x000000151c137211 */ /* 0x000fe200008f1c1d */
[----:B------:R-:W-:Y:S01]  /*3600*/  IMAD.IADD R6, R6, 0x1, -R33 ;  /* 0x0000000106067824 */ /* 0x000fe200078e0a21 */
[----:B---3-5:R-:W-:-:S02]  /*3610*/  FSETP.NEU.AND P1, PT, R15, RZ, PT ;  /* 0x000000ff0f00720b */ /* 0x028fc40003f2d000 */
[----:B------:R-:W-:Y:S02]  /*3620*/  IADD3.X R21, R21, UR7, RZ, P2, !PT ;  /* 0x0000000715157c10 */ /* 0x000fe400097fe4ff */
[----:B------:R-:W-:-:S09]  /*3630*/  IADD3.X R19, R19, UR7, RZ, P4, !PT ;  /* 0x0000000713137c10 */ /* 0x000fd2000a7fe4ff */
[----:B------:R-:W-:Y:S05]  /*3640*/  @!P1 BRA `(.L_x_41) ;  /* 0x0000003400609947 */ /* 0x000fea0003800000 */
[----:B------:R-:W-:Y:S01]  /*3650*/  ULDC.64 UR6, c[0x0][0x5b8] ;  /* 0x00016e0000067ab9 */ /* 0x000fe20000000a00 */
[----:B------:R-:W-:Y:S01]  /*3660*/  ULDC.64 UR8, c[0x0][0x5a8] ;  /* 0x00016a0000087ab9 */ /* 0x000fe20000000a00 */
[----:B------:R-:W-:Y:S01]  /*3670*/  IMAD.WIDE.U32 R26, R4, UR6, R26 ;  /* 0x00000006041a7c25 */ /* 0x000fe2000f8e001a */
[----:B------:R-:W-:Y:S01]  /*3680*/  BSSY B1, `(.L_x_42) ;  /* 0x0000010000017945 */ /* 0x000fe20003800000 */
[----:B------:R-:W-:Y:S02]  /*3690*/  PRMT R28, RZ, 0x7610, R28 ;  /* 0x00007610ff1c7816 */ /* 0x000fe4000000001c */
[----:B------:R-:W-:Y:S01]  /*36a0*/  IMAD R5, R32, UR6, RZ ;  /* 0x0000000620057c24 */ /* 0x000fe2000f8e02ff */
[----:B------:R-:W-:-:S03]  /*36b0*/  IADD3 R26, P1, R33, R26, RZ ;  /* 0x0000001a211a7210 */ /* 0x000fc60007f3e0ff */
[----:B------:R-:W-:Y:S01]  /*36c0*/  IMAD R5, R4, UR7, R5 ;  /* 0x0000000704057c24 */ /* 0x000fe2000f8e0205 */
[----:B------:R-:W-:Y:S02]  /*36d0*/  ULDC.64 UR6, c[0x0][0x5b0] ;  /* 0x00016c0000067ab9 */ /* 0x000fe40000000a00 */
[----:B------:R-:W-:Y:S02]  /*36e0*/  IMAD R29, R25, UR6, RZ ;  /* 0x00000006191d7c24 */ /* 0x000fe4000f8e02ff */
[----:B------:R-:W-:Y:S02]  /*36f0*/  IADD3.X R27, R30, R27, R5, P1, !PT ;  /* 0x0000001b1e1b7210 */ /* 0x000fe40000ffe405 */
[----:B------:R-:W-:Y:S01]  /*3700*/  ISETP.GE.AND P1, PT, R31, 0x1, PT ;  /* 0x000000011f00780c */ /* 0x000fe20003f26270 */
[C---:B------:R-:W-:Y:S02]  /*3710*/  IMAD R29, R24.reuse, UR7, R29 ;  /* 0x00000007181d7c24 */ /* 0x040fe4000f8e021d */
[----:B------:R-:W-:Y:S01]  /*3720*/  IMAD.WIDE.U32 R4, R24, UR6, R26 ;  /* 0x0000000618047c25 */ /* 0x000fe2000f8e001a */
[----:B------:R-:W-:-:S02]  /*3730*/  ISETP.LT.OR P5, PT, R6, 0x1, !P1 ;  /* 0x000000010600780c */ /* 0x000fc40004fa1670 */
[----:B------:R-:W-:-:S04]  /*3740*/  IADD3 R4, P2, R4, UR8, RZ ;  /* 0x0000000804047c10 */ /* 0x000fc8000ff5e0ff */
[----:B------:R-:W-:-:S07]  /*3750*/  IADD3.X R5, R5, UR9, R29, P2, !PT ;  /* 0x0000000905057c10 */ /* 0x000fce00097fe41d */
[----:B------:R-:W-:Y:S05]  /*3760*/  @P5 BRA `(.L_x_43) ;  /* 0x0000000000045947 */ /* 0x000fea0003800000 */
[----:B------:R0:W5:Y:S02]  /*3770*/  LDG.E.U8 R28, desc[UR18][R4.64] ;  /* 0x00000012041c7981 */ /* 0x000164000c1e1100 */
.L_x_43:
[----:B------:R-:W-:Y:S05]  /*3780*/  BSYNC B1 ;  /* 0x0000000000017941 */ /* 0x000fea0003800000 */
.L_x_42:
[----:B-----5:R-:W-:Y:S01]  /*3790*/  LOP3.LUT R28, R28, 0xff, RZ, 0xc0, !PT ;  /* 0x000000ff1c1c7812 */ /* 0x020fe200078ec0ff */
[----:B------:R-:W-:Y:S01]  /*37a0*/  BSSY B1, `(.L_x_44) ;  /* 0x000000b000017945 */ /* 0x000fe20003800000 */
[----:B------:R-:W-:Y:S02]  /*37b0*/  ISETP.LT.OR P4, PT, R6, 0x2, !P1 ;  /* 0x000000020600780c */ /* 0x000fe40004f81670 */
[----:B------:R-:W-:-:S05]  /*37c0*/  F2FP.F16.E5M2.UNPACK_B R28, R28 ;  /* 0x0000001cff1c723e */ /* 0x000fca00020004ff */
[----:B------:R-:W-:-:S05]  /*37d0*/  HADD2.F32 R28, -RZ, R28.H0_H0 ;  /* 0x2000001cff1c7230 */ /* 0x000fca0000004100 */
[----:B------:R-:W-:-:S04]  /*37e0*/  FMUL R28, R28, R15 ;  /* 0x0000000f1c1c7220 */ /* 0x000fc80000400000 */
[----:B------:R-:W-:-:S05]  /*37f0*/  FFMA R28, R147, R11, R28 ;  /* 0x0000000b931c7223 */ /* 0x000fca000000001c */
[----:B------:R-:W-:Y:S02]  /*3800*/  F2FP.SATFINITE.E5M2.F32.PACK_AB_MERGE_C R29, RZ, R28, RZ ;  /* 0x0000001cff1d723e */ /* 0x000fe400048060ff */
[----:B------:R-:W-:-:S03]  /*3810*/  PRMT R28, RZ, 0x7610, R28 ;  /* 0x00007610ff1c7816 */ /* 0x000fc6000000001c */
[----:B------:R1:W-:Y:S01]  /*3820*/  @!P5 STG.E.U8 desc[UR18][R20.64], R29 ;  /* 0x0000001d1400d986 */ /* 0x0003e2000c101112 */
[----:B------:R-:W-:Y:S05]  /*3830*/  @P4 BRA `(.L_x_45) ;  /* 0x0000000000044947 */ /* 0x000fea0003800000 */
[----:B------:R2:W5:Y:S02]  /*3840*/  LDG.E.U8 R28, desc[UR18][R4.64+0x1] ;  /* 0x00000112041c7981 */ /* 0x000564000c1e1100 */
.L_x_45:
[----:B------:R-:W-:Y:S05]  /*3850*/  BSYNC B1 ;  /* 0x0000000000017941 */ /* 0x000fea0003800000 */
.L_x_44:
[----:B-----5:R-:W-:Y:S01]  /*3860*/  LOP3.LUT R28, R28, 0xff, RZ, 0xc0, !PT ;  /* 0x000000ff1c1c7812 */ /* 0x020fe200078ec0ff */
[----:B------:R-:W-:Y:S01]  /*3870*/  BSSY B1, `(.L_x_46) ;  /* 0x0000013000017945 */ /* 0x000fe20003800000 */
[----:B-1----:R-:W-:Y:S02]  /*3880*/  IADD3 R29, P2, R24, 0x8, RZ ;  /* 0x00000008181d7810 */ /* 0x002fe40007f5e0ff */
[----:B------:R-:W-:-:S03]  /*3890*/  F2FP.F16.E5M2.UNPACK_B R28, R28 ;  /* 0x0000001cff1c723e */ /* 0x000fc600020004ff */
[----:B------:R-:W-:Y:S01]  /*38a0*/  IMAD.X R24, RZ, RZ, R25, P2 ;  /* 0x000000ffff187224 */ /* 0x000fe200010e0619 */
[----:B------:R-:W-:Y:S01]  /*38b0*/  ISETP.GE.AND P2, PT, R31, 0x9, PT ;  /* 0x000000091f00780c */ /* 0x000fe20003f46270 */
[----:B------:R-:W-:Y:S02]  /*38c0*/  HADD2.F32 R28, -RZ, R28.H0_H0 ;  /* 0x2000001cff1c7230 */ /* 0x000fe40000004100 */
[----:B------:R-:W-:Y:S01]  /*38d0*/  IMAD R24, R24, UR6, RZ ;  /* 0x0000000618187c24 */ /* 0x000fe2000f8e02ff */
[----:B------:R-:W-:Y:S01]  /*38e0*/  ISETP.LT.OR P5, PT, R6, 0x1, !P2 ;  /* 0x000000010600780c */ /* 0x000fe200057a1670 */
[----:B------:R-:W-:-:S04]  /*38f0*/  IMAD.WIDE.U32 R26, R29, UR6, R26 ;  /* 0x000000061d1a7c25 */ /* 0x000fc8000f8e001a */
[----:B------:R-:W-:Y:S01]  /*3900*/  FMUL R25, R28, R15 ;  /* 0x0000000f1c197220 */ /* 0x000fe20000400000 */
[----:B------:R-:W-:-:S03]  /*3910*/  IMAD R29, R29, UR7, R24 ;  /* 0x000000071d1d7c24 */ /* 0x000fc6000f8e0218 */
[----:B------:R-:W-:Y:S01]  /*3920*/  FFMA R25, R148, R11, R25 ;  /* 0x0000000b94197223 */ /* 0x000fe20000000019 */
[----:B------:R-:W-:Y:S02]  /*3930*/  IADD3 R24, P6, R26, UR8, RZ ;  /* 0x000000081a187c10 */ /* 0x000fe4000ffde0ff */
[----:B------:R-:W-:Y:S02]  /*3940*/  PRMT R26, RZ, 0x7610, R26 ;  /* 0x00007610ff1a7816 */ /* 0x000fe4000000001a */
[----:B------:R-:W-:Y:S02]  /*3950*/  F2FP.SATFINITE.E5M2.F32.PACK_AB_MERGE_C R31, RZ, R25, RZ ;  /* 0x00000019ff1f723e */ /* 0x000fe400048060ff */
[----:B------:R-:W-:-:S03]  /*3960*/  IADD3.X R25, R27, UR9, R29, P6, !PT ;  /* 0x000000091b197c10 */ /* 0x000fc6000b7fe41d */
[----:B------:R1:W-:Y:S01]  /*3970*/  @!P4 STG.E.U8 desc[UR18][R20.64+0x1], R31 ;  /* 0x0000011f1400c986 */ /* 0x0003e2000c101112 */
[----:B------:R-:W-:Y:S05]  /*3980*/  @P5 BRA `(.L_x_47) ;  /* 0x0000000000045947 */ /* 0x000fea0003800000 */
[----:B------:R3:W5:Y:S02]  /*3990*/  LDG.E.U8 R26, desc[UR18][R24.64] ;  /* 0x00000012181a7981 */ /* 0x000764000c1e1100 */
.L_x_47:
[----:B------:R-:W-:Y:S05]  /*39a0*/  BSYNC B1 ;  /* 0x0000000000017941 */ /* 0x000fea0003800000 */
.L_x_46:
        /* <DEDUP_REMOVED lines=12> */
.L_x_49:
[----:B------:R-:W-:Y:S05]  /*3a70*/  BSYNC B1 ;  /* 0x0000000000017941 */ /* 0x000fea0003800000 */
.L_x_48:
[----:B-----5:R-:W-:Y:S01]  /*3a80*/  LOP3.LUT R26, R26, 0xff, RZ, 0xc0, !PT ;  /* 0x000000ff1a1a7812 */ /* 0x020fe200078ec0ff */
[----:B------:R-:W-:Y:S01]  /*3a90*/  BSSY B1, `(.L_x_50) ;  /* 0x000000b000017945 */ /* 0x000fe20003800000 */
[----:B------:R-:W-:Y:S02]  /*3aa0*/  ISETP.LT.OR P5, PT, R6, 0x9, !P1 ;  /* 0x000000090600780c */ /* 0x000fe40004fa1670 */
[----:B------:R-:W-:-:S05]  /*3ab0*/  F2FP.F16.E5M2.UNPACK_B R26, R26 ;  /* 0x0000001aff1a723e */ /* 0x000fca00020004ff */
[----:B------:R-:W-:-:S05]  /*3ac0*/  HADD2.F32 R26, -RZ, R26.H0_H0 ;  /* 0x2000001aff1a7230 */ /* 0x000fca0000004100 */
[----:B----4-:R-:W-:Y:S01]  /*3ad0*/  FMUL R27, R26, R15 ;  /* 0x0000000f1a1b7220 */ /* 0x010fe20000400000 */
[----:B------:R-:W-:-:S03]  /*3ae0*/  PRMT R26, RZ, 0x7610, R26 ;  /* 0x00007610ff1a7816 */ /* 0x000fc6000000001a */
[----:B------:R-:W-:-:S05]  /*3af0*/  FFMA R27, R146, R11, R27 ;  /* 0x0000000b921b7223 */ /* 0x000fca000000001b */
[----:B------:R-:W-:-:S05]  /*3b00*/  F2FP.SATFINITE.E5M2.F32.PACK_AB_MERGE_C R27, RZ, R27, RZ ;  /* 0x0000001bff1b723e */ /* 0x000fca00048060ff */
[----:B------:R4:W-:Y:S01]  /*3b10*/  @!P4 STG.E.U8 desc[UR18][R18.64+0x1], R27 ;  /* 0x0000011b1200c986 */ /* 0x0009e2000c101112 */
[----:B------:R-:W-:Y:S05]  /*3b20*/  @P5 BRA `(.L_x_51) ;  /* 0x0000000000045947 */ /* 0x000fea0003800000 */
[----:B------:R0:W5:Y:S02]  /*3b30*/  LDG.E.U8 R26, desc[UR18][R4.64+0x8] ;  /* 0x00000812041a7981 */ /* 0x000164000c1e1100 */
.L_x_51:
[----:B------:R-:W-:Y:S05]  /*3b40*/  BSYNC B1 ;  /* 0x0000000000017941 */ /* 0x000fea0003800000 */
.L_x_50:
[----:B-----5:R-:W-:Y:S01]  /*3b50*/  LOP3.LUT R26, R26, 0xff, RZ, 0xc0, !PT ;  /* 0x000000ff1a1a7812 */ /* 0x020fe200078ec0ff */
[----:B------:R-:W-:Y:S01]  /*3b60*/  BSSY B1, `(.L_x_52) ;  /* 0x000000b000017945 */ /* 0x000fe20003800000 */
[----:B------:R-:W-:Y:S02]  /*3b70*/  ISETP.LT.OR P4, PT, R6, 0xa, !P1 ;  /* 0x0000000a0600780c */ /* 0x000fe40004f81670 */
[----:B------:R-:W-:-:S05]  /*3b80*/  F2FP.F16.E5M2.UNPACK_B R26, R26 ;  /* 0x0000001aff1a723e */ /* 0x000fca00020004ff */
[----:B------:R-:W-:-:S05]  /*3b90*/  HADD2.F32 R26, -RZ, R26.H0_H0 ;  /* 0x2000001aff1a7230 */ /* 0x000fca0000004100 */
[----:B------:R-:W-:-:S04]  /*3ba0*/  FMUL R26, R26, R15 ;  /* 0x0000000f1a1a7220 */ /* 0x000fc80000400000 */
[----:B------:R-:W-:-:S05]  /*3bb0*/  FFMA R26, R143, R11, R26 ;  /* 0x0000000b8f1a7223 */ /* 0x000fca000000001a */
[----:B----4-:R-:W-:Y:S02]  /*3bc0*/  F2FP.SATFINITE.E5M2.F32.PACK_AB_MERGE_C R27, RZ, R26, RZ ;  /* 0x0000001aff1b723e */ /* 0x010fe400048060ff */
[----:B------:R-:W-:-:S03]  /*3bd0*/  PRMT R26, RZ, 0x7610, R26 ;  /* 0x00007610ff1a7816 */ /* 0x000fc6000000001a */
[----:B------:R4:W-:Y:S01]  /*3be0*/  @!P5 STG.E.U8 desc[UR18][R20.64+0x8], R27 ;  /* 0x0000081b1400d986 */ /* 0x0009e2000c101112 */
[----:B------:R-:W-:Y:S05]  /*3bf0*/  @P4 BRA `(.L_x_53) ;  /* 0x0000000000044947 */ /* 0x000fea0003800000 */
[----:B------:R0:W5:Y:S02]  /*3c00*/  LDG.E.U8 R26, desc[UR18][R4.64+0x9] ;  /* 0x00000912041a7981 */ /* 0x000164000c1e1100 */
.L_x_53:
[----:B------:R-:W-:Y:S05]  /*3c10*/  BSYNC B1 ;  /* 0x0000000000017941 */ /* 0x000fea0003800000 */
.L_x_52:
        /* <DEDUP_REMOVED lines=12> */
.L_x_55:
[----:B------:R-:W-:Y:S05]  /*3ce0*/  BSYNC B1 ;  /* 0x0000000000017941 */ /* 0x000fea0003800000 */
.L_x_54:
        /* <DEDUP_REMOVED lines=12> */
.L_x_57:
[----:B------:R-:W-:Y:S05]  /*3db0*/  BSYNC B1 ;  /* 0x0000000000017941 */ /* 0x000fea0003800000 */
.L_x_56:
        /* <DEDUP_REMOVED lines=12> */
.L_x_59:
[----:B------:R-:W-:Y:S05]  /*3e80*/  BSYNC B1 ;  /* 0x0000000000017941 */ /* 0x000fea0003800000 */
.L_x_58:
        /* <DEDUP_REMOVED lines=12> */
.L_x_61:
[----:B------:R-:W-:Y:S05]  /*3f50*/  BSYNC B1 ;  /* 0x0000000000017941 */ /* 0x000fea0003800000 */
.L_x_60:
        /* <DEDUP_REMOVED lines=12> */
.L_x_63:
[----:B------:R-:W-:Y:S05]  /*4020*/  BSYNC B1 ;  /* 0x0000000000017941 */ /* 0x000fea0003800000 */
.L_x_62:
        /* <DEDUP_REMOVED lines=12> */
.L_x_65:
[----:B------:R-:W-:Y:S05]  /*40f0*/  BSYNC B1 ;  /* 0x0000000000017941 */ /* 0x000fea0003800000 */
.L_x_64:
        /* <DEDUP_REMOVED lines=12> */
.L_x_67:
[----:B------:R-:W-:Y:S05]  /*41c0*/  BSYNC B1 ;  /* 0x0000000000017941 */ /* 0x000fea0003800000 */
.L_x_66:
        /* <DEDUP_REMOVED lines=12> */
.L_x_69:
[----:B------:R-:W-:Y:S05]  /*4290*/  BSYNC B1 ;  /* 0x0000000000017941 */ /* 0x000fea0003800000 */
.L_x_68:
        /* <DEDUP_REMOVED lines=12> */
.L_x_71:
[----:B------:R-:W-:Y:S05]  /*4360*/  BSYNC B1 ;  /* 0x0000000000017941 */ /* 0x000fea0003800000 */
.L_x_70:
        /* <DEDUP_REMOVED lines=12> */
.L_x_73:
[----:B------:R-:W-:Y:S05]  /*4430*/  BSYNC B1 ;  /* 0x0000000000017941 */ /* 0x000fea0003800000 */
.L_x_72:
        /* <DEDUP_REMOVED lines=12> */
.L_x_75:
[----:B------:R-:W-:Y:S05]  /*4500*/  BSYNC B1 ;  /* 0x0000000000017941 */ /* 0x000fea0003800000 */
.L_x_74:
        /* <DEDUP_REMOVED lines=12> */
.L_x_77:
[----:B------:R-:W-:Y:S05]  /*45d0*/  BSYNC B1 ;  /* 0x0000000000017941 */ /* 0x000fea0003800000 */
.L_x_76:
        /* <DEDUP_REMOVED lines=12> */
.L_x_79:
[----:B------:R-:W-:Y:S05]  /*46a0*/  BSYNC B1 ;  /* 0x0000000000017941 */ /* 0x000fea0003800000 */
.L_x_78:
        /* <DEDUP_REMOVED lines=12> */
.L_x_81:
[----:B------:R-:W-:Y:S05]  /*4770*/  BSYNC B1 ;  /* 0x0000000000017941 */ /* 0x000fea0003800000 */
.L_x_80:
        /* <DEDUP_REMOVED lines=12> */
.L_x_83:
[----:B------:R-:W-:Y:S05]  /*4840*/  BSYNC B1 ;  /* 0x0000000000017941 */ /* 0x000fea0003800000 */
.L_x_82:
        /* <DEDUP_REMOVED lines=12> */
.L_x_85:
[----:B------:R-:W-:Y:S05]  /*4910*/  BSYNC B1 ;  /* 0x0000000000017941 */ /* 0x000fea0003800000 */
.L_x_84:
        /* <DEDUP_REMOVED lines=12> */
.L_x_87:
[----:B------:R-:W-:Y:S05]  /*49e0*/  BSYNC B1 ;  /* 0x0000000000017941 */ /* 0x000fea0003800000 */
.L_x_86:
        /* <DEDUP_REMOVED lines=12> */
.L_x_89:
[----:B------:R-:W-:Y:S05]  /*4ab0*/  BSYNC B1 ;  /* 0x0000000000017941 */ /* 0x000fea0003800000 */
.L_x_88:
        /* <DEDUP_REMOVED lines=12> */
.L_x_91:
[----:B------:R-:W-:Y:S05]  /*4b80*/  BSYNC B1 ;  /* 0x0000000000017941 */ /* 0x000fea0003800000 */
.L_x_90:
        /* <DEDUP_REMOVED lines=12> */
.L_x_93:
[----:B------:R-:W-:Y:S05]  /*4c50*/  BSYNC B1 ;  /* 0x0000000000017941 */ /* 0x000fea0003800000 */
.L_x_92:
        /* <DEDUP_REMOVED lines=12> */
.L_x_95:
[----:B------:R-:W-:Y:S05]  /*4d20*/  BSYNC B1 ;  /* 0x0000000000017941 */ /* 0x000fea0003800000 */
.L_x_94:
        /* <DEDUP_REMOVED lines=12> */
.L_x_97:
[----:B------:R-:W-:Y:S05]  /*4df0*/  BSYNC B1 ;  /* 0x0000000000017941 */ /* 0x000fea0003800000 */
.L_x_96:
        /* <DEDUP_REMOVED lines=12> */
.L_x_99:
[----:B------:R-:W-:Y:S05]  /*4ec0*/  BSYNC B1 ;  /* 0x0000000000017941 */ /* 0x000fea0003800000 */
.L_x_98:
        /* <DEDUP_REMOVED lines=12> */
.L_x_101:
[----:B------:R-:W-:Y:S05]  /*4f90*/  BSYNC B1 ;  /* 0x0000000000017941 */ /* 0x000fea0003800000 */
.L_x_100:
        /* <DEDUP_REMOVED lines=12> */
.L_x_103:
[----:B------:R-:W-:Y:S05]  /*5060*/  BSYNC B1 ;  /* 0x0000000000017941 */ /* 0x000fea0003800000 */
.L_x_102:
        /* <DEDUP_REMOVED lines=12> */
.L_x_105:
[----:B------:R-:W-:Y:S05]  /*5130*/  BSYNC B1 ;  /* 0x0000000000017941 */ /* 0x000fea0003800000 */
.L_x_104:
        /* <DEDUP_REMOVED lines=12> */
.L_x_107:
[----:B------:R-:W-:Y:S05]  /*5200*/  BSYNC B1 ;  /* 0x0000000000017941 */ /* 0x000fea0003800000 */
.L_x_106:
        /* <DEDUP_REMOVED lines=12> */
.L_x_109:
[----:B------:R-:W-:Y:S05]  /*52d0*/  BSYNC B1 ;  /* 0x0000000000017941 */ /* 0x000fea0003800000 */
.L_x_108:
        /* <DEDUP_REMOVED lines=12> */
.L_x_111:
[----:B------:R-:W-:Y:S05]  /*53a0*/  BSYNC B1 ;  /* 0x0000000000017941 */ /* 0x000fea0003800000 */
.L_x_110:
        /* <DEDUP_REMOVED lines=12> */
.L_x_113:
[----:B------:R-:W-:Y:S05]  /*5470*/  BSYNC B1 ;  /* 0x0000000000017941 */ /* 0x000fea0003800000 */
.L_x_112:
        /* <DEDUP_REMOVED lines=12> */
.L_x_115:
[----:B------:R-:W-:Y:S05]  /*5540*/  BSYNC B1 ;  /* 0x0000000000017941 */ /* 0x000fea0003800000 */
.L_x_114:
        /* <DEDUP_REMOVED lines=12> */
.L_x_117:
[----:B------:R-:W-:Y:S05]  /*5610*/  BSYNC B1 ;  /* 0x0000000000017941 */ /* 0x000fea0003800000 */
.L_x_116:
        /* <DEDUP_REMOVED lines=12> */
.L_x_119:
[----:B------:R-:W-:Y:S05]  /*56e0*/  BSYNC B1 ;  /* 0x0000000000017941 */ /* 0x000fea0003800000 */
.L_x_118:
        /* <DEDUP_REMOVED lines=12> */
.L_x_121:
[----:B------:R-:W-:Y:S05]  /*57b0*/  BSYNC B1 ;  /* 0x0000000000017941 */ /* 0x000fea0003800000 */
.L_x_120:
        /* <DEDUP_REMOVED lines=12> */
.L_x_123:
[----:B------:R-:W-:Y:S05]  /*5880*/  BSYNC B1 ;  /* 0x0000000000017941 */ /* 0x000fea0003800000 */
.L_x_122:
        /* <DEDUP_REMOVED lines=12> */
.L_x_125:
[----:B------:R-:W-:Y:S05]  /*5950*/  BSYNC B1 ;  /* 0x0000000000017941 */ /* 0x000fea0003800000 */
.L_x_124:
        /* <DEDUP_REMOVED lines=12> */
.L_x_127:
[----:B------:R-:W-:Y:S05]  /*5a20*/  BSYNC B1 ;  /* 0x0000000000017941 */ /* 0x000fea0003800000 */
.L_x_126:
        /* <DEDUP_REMOVED lines=12> */
.L_x_129:
[----:B------:R-:W-:Y:S05]  /*5af0*/  BSYNC B1 ;  /* 0x0000000000017941 */ /* 0x000fea0003800000 */
.L_x_128:
        /* <DEDUP_REMOVED lines=12> */
.L_x_131:
[----:B------:R-:W-:Y:S05]  /*5bc0*/  BSYNC B1 ;  /* 0x0000000000017941 */ /* 0x000fea0003800000 */
.L_x_130:
        /* <DEDUP_REMOVED lines=12> */
.L_x_133:
[----:B------:R-:W-:Y:S05]  /*5c90*/  BSYNC B1 ;  /* 0x0000000000017941 */ /* 0x000fea0003800000 */
.L_x_132:
        /* <DEDUP_REMOVED lines=12> */
.L_x_135:
[----:B------:R-:W-:Y:S05]  /*5d60*/  BSYNC B1 ;  /* 0x0000000000017941 */ /* 0x000fea0003800000 */
.L_x_134:
        /* <DEDUP_REMOVED lines=12> */
.L_x_137:
[----:B------:R-:W-:Y:S05]  /*5e30*/  BSYNC B1 ;  /* 0x0000000000017941 */ /* 0x000fea0003800000 */
.L_x_136:
        /* <DEDUP_REMOVED lines=12> */
.L_x_139:
[----:B------:R-:W-:Y:S05]  /*5f00*/  BSYNC B1 ;  /* 0x0000000000017941 */ /* 0x000fea0003800000 */
.L_x_138:
        /* <DEDUP_REMOVED lines=12> */
.L_x_141:
[----:B------:R-:W-:Y:S05]  /*5fd0*/  BSYNC B1 ;  /* 0x0000000000017941 */ /* 0x000fea0003800000 */
.L_x_140:
        /* <DEDUP_REMOVED lines=12> */
.L_x_143:
[----:B------:R-:W-:Y:S05]  /*60a0*/  BSYNC B1 ;  /* 0x0000000000017941 */ /* 0x000fea0003800000 */
.L_x_142:
        /* <DEDUP_REMOVED lines=12> */
.L_x_145:
[----:B------:R-:W-:Y:S05]  /*6170*/  BSYNC B1 ;  /* 0x0000000000017941 */ /* 0x000fea0003800000 */
.L_x_144:
        /* <DEDUP_REMOVED lines=12> */
.L_x_147:
[----:B------:R-:W-:Y:S05]  /*6240*/  BSYNC B1 ;  /* 0x0000000000017941 */ /* 0x000fea0003800000 */
.L_x_146:
        /* <DEDUP_REMOVED lines=12> */
.L_x_149:
[----:B------:R-:W-:Y:S05]  /*6310*/  BSYNC B1 ;  /* 0x0000000000017941 */ /* 0x000fea0003800000 */
.L_x_148:
        /* <DEDUP_REMOVED lines=12> */
.L_x_151:
[----:B------:R-:W-:Y:S05]  /*63e0*/  BSYNC B1 ;  /* 0x0000000000017941 */ /* 0x000fea0003800000 */
.L_x_150:
        /* <DEDUP_REMOVED lines=12> */
.L_x_153:
[----:B------:R-:W-:Y:S05]  /*64b0*/  BSYNC B1 ;  /* 0x0000000000017941 */ /* 0x000fea0003800000 */
.L_x_152:
        /* <DEDUP_REMOVED lines=12> */
.L_x_155:
[----:B------:R-:W-:Y:S05]  /*6580*/  BSYNC B1 ;  /* 0x0000000000017941 */ /* 0x000fea0003800000 */
.L_x_154:
        /* <DEDUP_REMOVED lines=12> */
.L_x_157:
[----:B------:R-:W-:Y:S05]  /*6650*/  BSYNC B1 ;  /* 0x0000000000017941 */ /* 0x000fea0003800000 */
.L_x_156:
        /* <DEDUP_REMOVED lines=12> */
.L_x_159:
[----:B------:R-:W-:Y:S05]  /*6720*/  BSYNC B1 ;  /* 0x0000000000017941 */ /* 0x000fea0003800000 */
.L_x_158:
        /* <DEDUP_REMOVED lines=12> */
.L_x_161:
[----:B------:R-:W-:Y:S05]  /*67f0*/  BSYNC B1 ;  /* 0x0000000000017941 */ /* 0x000fea0003800000 */
.L_x_160:
        /* <DEDUP_REMOVED lines=12> */
.L_x_163:
[----:B------:R-:W-:Y:S05]  /*68c0*/  BSYNC B1 ;  /* 0x0000000000017941 */ /* 0x000fea0003800000 */
.L_x_162:
[----:B-----5:R-:W-:Y:S01]  /*68d0*/  LOP3.LUT R26, R26, 0xff, RZ, 0xc0, !PT ;  /* 0x000000ff1a1a7812 */ /* 0x020fe200078ec0ff */
[----:B------:R-:W-:Y:S01]  /*68e0*/  BSSY B1, `(.L_x_164) ;  /* 0x000000b000017945 */ /* 0x000fe20003800000 */
[----:B------:R-:W-:Y:S02]  /*68f0*/  ISETP.LT.OR P1, PT, R6, 0x7a, !P1 ;  /* 0x0000007a0600780c */ /* 0x000fe40004f21670 */
[----:B------:R-:W-:-:S05]  /*6900*/  F2FP.F16.E5M2.UNPACK_B R26, R26 ;  /* 0x0000001aff1a723e */ /* 0x000fca00020004ff */
[----:B------:R-:W-:-:S05]  /*6910*/  HADD2.F32 R26, -RZ, R26.H0_H0 ;  /* 0x2000001aff1a7230 */ /* 0x000fca0000004100 */
[----:B------:R-:W-:-:S04]  /*6920*/  FMUL R26, R26, R15 ;  /* 0x0000000f1a1a7220 */ /* 0x000fc80000400000 */
[----:B------:R-:W-:Y:S01]  /*6930*/  FFMA R26, R17, R11, R26 ;  /* 0x0000000b111a7223 */ /* 0x000fe2000000001a */
[----:B------:R-:W-:-:S04]  /*6940*/  PRMT R17, RZ, 0x7610, R17 ;  /* 0x00007610ff117816 */ /* 0x000fc80000000011 */
[----:B----4-:R-:W-:-:S05]  /*6950*/  F2FP.SATFINITE.E5M2.F32.PACK_AB_MERGE_C R27, RZ, R26, RZ ;  /* 0x0000001aff1b723e */ /* 0x010fca00048060ff */
[----:B------:R4:W-:Y:S01]  /*6960*/  @!P5 STG.E.U8 desc[UR18][R20.64+0x78], R27 ;  /* 0x0000781b1400d986 */ /* 0x0009e2000c101112 */
[----:B------:R-:W-:Y:S05]  /*6970*/  @P1 BRA `(.L_x_165) ;  /* 0x0000000000041947 */ /* 0x000fea0003800000 */
[----:B------:R0:W5:Y:S02]  /*6980*/  LDG.E.U8 R17, desc[UR18][R4.64+0x79] ;  /* 0x0000791204117981 */ /* 0x000164000c1e1100 */
.L_x_165:
[----:B------:R-:W-:Y:S05]  /*6990*/  BSYNC B1 ;  /* 0x0000000000017941 */ /* 0x000fea0003800000 */
.L_x_164:
[----:B-----5:R-:W-:Y:S01]  /*69a0*/  LOP3.LUT R17, R17, 0xff, RZ, 0xc0, !PT ;  /* 0x000000ff11117812 */ /* 0x020fe200078ec0ff */
[----:B------:R-:W-:Y:S01]  /*69b0*/  BSSY B1, `(.L_x_166) ;  /* 0x000000b000017945 */ /* 0x000fe20003800000 */
[----:B------:R-:W-:Y:S02]  /*69c0*/  ISETP.LT.OR P4, PT, R6, 0x79, !P2 ;  /* 0x000000790600780c */ /* 0x000fe40005781670 */
[----:B------:R-:W-:-:S05]  /*69d0*/  F2FP.F16.E5M2.UNPACK_B R17, R17 ;  /* 0x00000011ff11723e */ /* 0x000fca00020004ff */
[----:B0-2---:R-:W-:-:S05]  /*69e0*/  HADD2.F32 R4, -RZ, R17.H0_H0 ;  /* 0x20000011ff047230 */ /* 0x005fca0000004100 */
[----:B------:R-:W-:Y:S01]  /*69f0*/  FMUL R5, R4, R15 ;  /* 0x0000000f04057220 */ /* 0x000fe20000400000 */
[----:B------:R-:W-:-:S03]  /*6a00*/  PRMT R4, RZ, 0x7610, R4 ;  /* 0x00007610ff047816 */ /* 0x000fc60000000004 */
[----:B------:R-:W-:-:S05]  /*6a10*/  FFMA R5, R22, R11, R5 ;  /* 0x0000000b16057223 */ /* 0x000fca0000000005 */
[----:B------:R-:W-:-:S05]  /*6a20*/  F2FP.SATFINITE.E5M2.F32.PACK_AB_MERGE_C R5, RZ, R5, RZ ;  /* 0x00000005ff05723e */ /* 0x000fca00048060ff */
[----:B------:R0:W-:Y:S01]  /*6a30*/  @!P1 STG.E.U8 desc[UR18][R20.64+0x79], R5 ;  /* 0x0000790514009986 */ /* 0x0001e2000c101112 */
[----:B------:R-:W-:Y:S05]  /*6a40*/  @P4 BRA `(.L_x_167) ;  /* 0x0000000000044947 */ /* 0x000fea0003800000 */
[----:B------:R2:W5:Y:S02]  /*6a50*/  LDG.E.U8 R4, desc[UR18][R24.64+0x78] ;  /* 0x0000781218047981 */ /* 0x000564000c1e1100 */
.L_x_167:
[----:B------:R-:W-:Y:S05]  /*6a60*/  BSYNC B1 ;  /* 0x0000000000017941 */ /* 0x000fea0003800000 */
.L_x_166:
[----:B-----5:R-:W-:Y:S01]  /*6a70*/  LOP3.LUT R4, R4, 0xff, RZ, 0xc0, !PT ;  /* 0x000000ff04047812 */ /* 0x020fe200078ec0ff */
[----:B------:R-:W-:Y:S01]  /*6a80*/  BSSY B1, `(.L_x_168) ;  /* 0x000000b000017945 */ /* 0x000fe20003800000 */
[----:B------:R-:W-:Y:S02]  /*6a90*/  ISETP.LT.OR P2, PT, R6, 0x7a, !P2 ;  /* 0x0000007a0600780c */ /* 0x000fe40005741670 */
[----:B------:R-:W-:-:S05]  /*6aa0*/  F2FP.F16.E5M2.UNPACK_B R4, R4 ;  /* 0x00000004ff04723e */ /* 0x000fca00020004ff */
[----:B------:R-:W-:-:S05]  /*6ab0*/  HADD2.F32 R4, -RZ, R4.H0_H0 ;  /* 0x20000004ff047230 */ /* 0x000fca0000004100 */
[----:B------:R-:W-:-:S04]  /*6ac0*/  FMUL R4, R4, R15 ;  /* 0x0000000f04047220 */ /* 0x000fc80000400000 */
[----:B------:R-:W-:-:S05]  /*6ad0*/  FFMA R4, R23, R11, R4 ;  /* 0x0000000b17047223 */ /* 0x000fca0000000004 */
[----:B0-----:R-:W-:Y:S02]  /*6ae0*/  F2FP.SATFINITE.E5M2.F32.PACK_AB_MERGE_C R5, RZ, R4, RZ ;  /* 0x00000004ff05723e */ /* 0x001fe400048060ff */
[----:B------:R-:W-:-:S03]  /*6af0*/  PRMT R4, RZ, 0x7610, R4 ;  /* 0x00007610ff047816 */ /* 0x000fc60000000004 */
[----:B------:R0:W-:Y:S01]  /*6b00*/  @!P4 STG.E.U8 desc[UR18][R18.64+0x78], R5 ;  /* 0x000078051200c986 */ /* 0x0001e2000c101112 */
[----:B------:R-:W-:Y:S05]  /*6b10*/  @P2 BRA `(.L_x_169) ;  /* 0x0000000000042947 */ /* 0x000fea0003800000 */
[----:B------:R0:W5:Y:S02]  /*6b20*/  LDG.E.U8 R4, desc[UR18][R24.64+0x79] ;  /* 0x0000791218047981 */ /* 0x000164000c1e1100 */
.L_x_169:
[----:B------:R-:W-:Y:S05]  /*6b30*/  BSYNC B1 ;  /* 0x0000000000017941 */ /* 0x000fea0003800000 */
.L_x_168:
[----:B------:R-:W-:Y:S05]  /*6b40*/  @P2 BRA `(.L_x_170) ;  /* 0x0000001000282947 */ /* 0x000fea0003800000 */
[----:B-----5:R-:W-:-:S04]  /*6b50*/  LOP3.LUT R4, R4, 0xff, RZ, 0xc0, !PT ;  /* 0x000000ff04047812 */ /* 0x020fc800078ec0ff */
[----:B------:R-:W-:-:S05]  /*6b60*/  F2FP.F16.E5M2.UNPACK_B R4, R4 ;  /* 0x00000004ff04723e */ /* 0x000fca00020004ff */
[----:B------:R-:W-:-:S05]  /*6b70*/  HADD2.F32 R4, -RZ, R4.H0_H0 ;  /* 0x20000004ff047230 */ /* 0x000fca0000004100 */
[----:B0-----:R-:W-:-:S04]  /*6b80*/  FMUL R5, R4, R15 ;  /* 0x0000000f04057220 */ /* 0x001fc80000400000 */
[----:B------:R-:W-:-:S05]  /*6b90*/  FFMA R5, R88, R11, R5 ;  /* 0x0000000b58057223 */ /* 0x000fca0000000005 */
[----:B------:R-:W-:-:S05]  /*6ba0*/  F2FP.SATFINITE.E5M2.F32.PACK_AB_MERGE_C R5, RZ, R5, RZ ;  /* 0x00000005ff05723e */ /* 0x000fca00048060ff */
[----:B------:R0:W-:Y:S01]  /*6bb0*/  STG.E.U8 desc[UR18][R18.64+0x79], R5 ;  /* 0x0000790512007986 */ /* 0x0001e2000c101112 */
[----:B------:R-:W-:Y:S05]  /*6bc0*/  BRA `(.L_x_170) ;  /* 0x0000001000087947 */ /* 0x000fea0003800000 */
.L_x_41:
[----:B------:R-:W-:Y:S01]  /*6bd0*/  ISETP.GE.AND P2, PT, R31, 0x1, PT ;  /* 0x000000011f00780c */ /* 0x000fe20003f46270 */
[-C--:B------:R-:W-:Y:S01]  /*6be0*/  FMUL R147, R147, R11.reuse ;  /* 0x0000000b93937220 */ /* 0x080fe20000400000 */
[-C--:B------:R-:W-:Y:S01]  /*6bf0*/  FMUL R148, R148, R11.reuse ;  /* 0x0000000b94947220 */ /* 0x080fe20000400000 */
[----:B------:R-:W-:Y:S01]  /*6c00*/  ISETP.GE.AND P1, PT, R31, 0x9, PT ;  /* 0x000000091f00780c */ /* 0x000fe20003f26270 */
[-C--:B------:R-:W-:Y:S01]  /*6c10*/  FMUL R146, R146, R11.reuse ;  /* 0x0000000b92927220 */ /* 0x080fe20000400000 */
[C---:B------:R-:W-:Y:S01]  /*6c20*/  ISETP.LT.OR P5, PT, R6.reuse, 0x1, !P2 ;  /* 0x000000010600780c */ /* 0x040fe200057a1670 */
[-C--:B------:R-:W-:Y:S01]  /*6c30*/  FMUL R145, R145, R11.reuse ;  /* 0x0000000b91917220 */ /* 0x080fe20000400000 */
[----:B------:R-:W-:Y:S01]  /*6c40*/  ISETP.LT.OR P4, PT, R6, 0x2, !P2 ;  /* 0x000000020600780c */ /* 0x000fe20005781670 */
[----:B------:R-:W-:Y:S01]  /*6c50*/  FMUL R143, R143, R11 ;  /* 0x0000000b8f8f7220 */ /* 0x000fe20000400000 */
[----:B------:R-:W-:Y:S01]  /*6c60*/  F2FP.SATFINITE.E5M2.F32.PACK_AB_MERGE_C R147, RZ, R147, RZ ;  /* 0x00000093ff93723e */ /* 0x000fe200048060ff */
[-C--:B------:R-:W-:Y:S01]  /*6c70*/  FMUL R144, R144, R11.reuse ;  /* 0x0000000b90907220 */ /* 0x080fe20000400000 */
[----:B------:R-:W-:Y:S01]  /*6c80*/  F2FP.SATFINITE.E5M2.F32.PACK_AB_MERGE_C R5, RZ, R148, RZ ;  /* 0x00000094ff05723e */ /* 0x000fe200048060ff */
[-C--:B------:R-:W-:Y:S01]  /*6c90*/  FMUL R141, R141, R11.reuse ;  /* 0x0000000b8d8d7220 */ /* 0x080fe20000400000 */
[----:B------:R-:W-:Y:S01]  /*6ca0*/  ISETP.LT.OR P6, PT, R6, 0x9, !P2 ;  /* 0x000000090600780c */ /* 0x000fe200057c1670 */
[-C--:B------:R-:W-:Y:S01]  /*6cb0*/  FMUL R142, R142, R11.reuse ;  /* 0x0000000b8e8e7220 */ /* 0x080fe20000400000 */
[----:B------:R-:W-:Y:S01]  /*6cc0*/  F2FP.SATFINITE.E5M2.F32.PACK_AB_MERGE_C R25, RZ, R146, RZ ;  /* 0x00000092ff19723e */ /* 0x000fe200048060ff */
[----:B------:R-:W-:Y:S01]  /*6cd0*/  FMUL R140, R140, R11 ;  /* 0x0000000b8c8c7220 */ /* 0x000fe20000400000 */
[----:B------:R-:W-:Y:S01]  /*6ce0*/  F2FP.SATFINITE.E5M2.F32.PACK_AB_MERGE_C R145, RZ, R145, RZ ;  /* 0x00000091ff91723e */ /* 0x000fe200048060ff */
[----:B------:R-:W-:Y:S01]  /*6cf0*/  @!P5 STG.E.U8 desc[UR18][R20.64], R147 ;  /* 0x000000931400d986 */ /* 0x000fe2000c101112 */
[C---:B------:R-:W-:Y:S01]  /*6d00*/  ISETP.LT.OR P5, PT, R6.reuse, 0x2, !P1 ;  /* 0x000000020600780c */ /* 0x040fe20004fa1670 */
[----:B------:R-:W-:Y:S01]  /*6d10*/  FMUL R139, R139, R11 ;  /* 0x0000000b8b8b7220 */ /* 0x000fe20000400000 */
[----:B------:R-:W-:Y:S01]  /*6d20*/  F2FP.SATFINITE.E5M2.F32.PACK_AB_MERGE_C R143, RZ, R143, RZ ;  /* 0x0000008fff8f723e */ /* 0x000fe200048060ff */
[----:B------:R0:W-:Y:S01]  /*6d30*/  @!P4 STG.E.U8 desc[UR18][R20.64+0x1], R5 ;  /* 0x000001051400c986 */ /* 0x0001e2000c101112 */
[----:B------:R-:W-:Y:S01]  /*6d40*/  ISETP.LT.OR P4, PT, R6, 0x1, !P1 ;  /* 0x000000010600780c */ /* 0x000fe20004f81670 */
[----:B------:R-:W-:Y:S01]  /*6d50*/  FMUL R137, R137, R11 ;  /* 0x0000000b89897220 */ /* 0x000fe20000400000 */
[----:B------:R-:W-:Y:S01]  /*6d60*/  F2FP.SATFINITE.E5M2.F32.PACK_AB_MERGE_C R141, RZ, R141, RZ ;  /* 0x0000008dff8d723e */ /* 0x000fe200048060ff */
[-C--:B------:R-:W-:Y:S01]  /*6d70*/  FMUL R138, R138, R11.reuse ;  /* 0x0000000b8a8a7220 */ /* 0x080fe20000400000 */
[----:B------:R-:W-:Y:S01]  /*6d80*/  F2FP.SATFINITE.E5M2.F32.PACK_AB_MERGE_C R27, RZ, R142, RZ ;  /* 0x0000008eff1b723e */ /* 0x000fe200048060ff */
[----:B------:R-:W-:Y:S01]  /*6d90*/  FMUL R135, R135, R11 ;  /* 0x0000000b87877220 */ /* 0x000fe20000400000 */
[----:B------:R-:W-:Y:S01]  /*6da0*/  F2FP.SATFINITE.E5M2.F32.PACK_AB_MERGE_C R139, RZ, R139, RZ ;  /* 0x0000008bff8b723e */ /* 0x000fe200048060ff */
[----:B------:R-:W-:Y:S01]  /*6db0*/  FMUL R136, R136, R11 ;  /* 0x0000000b88887220 */ /* 0x000fe20000400000 */
[----:B------:R-:W-:Y:S01]  /*6dc0*/  F2FP.SATFINITE.E5M2.F32.PACK_AB_MERGE_C R137, RZ, R137, RZ ;  /* 0x00000089ff89723e */ /* 0x000fe200048060ff */
[----:B------:R1:W-:Y:S01]  /*6dd0*/  @!P5 STG.E.U8 desc[UR18][R18.64+0x1], R25 ;  /* 0x000001191200d986 */ /* 0x0003e2000c101112 */
[----:B------:R-:W-:Y:S01]  /*6de0*/  ISETP.LT.OR P5, PT, R6, 0xa, !P2 ;  /* 0x0000000a0600780c */ /* 0x000fe200057a1670 */
[-C--:B------:R-:W-:Y:S01]  /*6df0*/  FMUL R134, R134, R11.reuse ;  /* 0x0000000b86867220 */ /* 0x080fe20000400000 */
[----:B0-----:R-:W-:Y:S01]  /*6e00*/  F2FP.SATFINITE.E5M2.F32.PACK_AB_MERGE_C R5, RZ, R144, RZ ;  /* 0x00000090ff05723e */ /* 0x001fe200048060ff */
[----:B------:R-:W-:Y:S01]  /*6e10*/  @!P4 STG.E.U8 desc[UR18][R18.64], R145 ;  /* 0x000000911200c986 */ /* 0x000fe2000c101112 */
[C---:B------:R-:W-:Y:S01]  /*6e20*/  ISETP.LT.OR P4, PT, R6.reuse, 0x9, !P1 ;  /* 0x000000090600780c */ /* 0x040fe20004f81670 */
[----:B------:R-:W-:Y:S01]  /*6e30*/  FMUL R133, R133, R11 ;  /* 0x0000000b85857220 */ /* 0x000fe20000400000 */
[----:B------:R-:W-:Y:S01]  /*6e40*/  F2FP.SATFINITE.E5M2.F32.PACK_AB_MERGE_C R135, RZ, R135, RZ ;  /* 0x00000087ff87723e */ /* 0x000fe200048060ff */
[----:B------:R-:W-:Y:S01]  /*6e50*/  @!P6 STG.E.U8 desc[UR18][R20.64+0x8], R143 ;  /* 0x0000088f1400e986 */ /* 0x000fe2000c101112 */
[----:B------:R-:W-:Y:S01]  /*6e60*/  ISETP.LT.OR P6, PT, R6, 0xa, !P1 ;  /* 0x0000000a0600780c */ /* 0x000fe20004fc1670 */
[----:B------:R-:W-:Y:S01]  /*6e70*/  FMUL R131, R131, R11 ;  /* 0x0000000b83837220 */ /* 0x000fe20000400000 */
[----:B------:R-:W-:Y:S01]  /*6e80*/  F2FP.SATFINITE.E5M2.F32.PACK_AB_MERGE_C R133, RZ, R133, RZ ;  /* 0x00000085ff85723e */ /* 0x000fe200048060ff */
[-C--:B------:R-:W-:Y:S01]  /*6e90*/  FMUL R132, R132, R11.reuse ;  /* 0x0000000b84847220 */ /* 0x080fe20000400000 */
[----:B-1----:R-:W-:Y:S01]  /*6ea0*/  F2FP.SATFINITE.E5M2.F32.PACK_AB_MERGE_C R25, RZ, R140, RZ ;  /* 0x0000008cff19723e */ /* 0x002fe200048060ff */
[----:B------:R0:W-:Y:S01]  /*6eb0*/  @!P5 STG.E.U8 desc[UR18][R20.64+0x9], R5 ;  /* 0x000009051400d986 */ /* 0x0001e2000c101112 */
[C---:B------:R-:W-:Y:S01]  /*6ec0*/  ISETP.LT.OR P5, PT, R6.reuse, 0x12, !P2 ;  /* 0x000000120600780c */ /* 0x040fe200057a1670 */
[----:B------:R-:W-:Y:S01]  /*6ed0*/  FMUL R129, R129, R11 ;  /* 0x0000000b81817220 */ /* 0x000fe20000400000 */
[----:B------:R-:W-:Y:S01]  /*6ee0*/  F2FP.SATFINITE.E5M2.F32.PACK_AB_MERGE_C R131, RZ, R131, RZ ;  /* 0x00000083ff83723e */ /* 0x000fe200048060ff */
[----:B------:R-:W-:Y:S01]  /*6ef0*/  @!P4 STG.E.U8 desc[UR18][R18.64+0x8], R141 ;  /* 0x0000088d1200c986 */ /* 0x000fe2000c101112 */
[----:B------:R-:W-:Y:S01]  /*6f00*/  ISETP.LT.OR P4, PT, R6, 0x11, !P2 ;  /* 0x000000110600780c */ /* 0x000fe20005781670 */
[----:B------:R-:W-:Y:S01]  /*6f10*/  FMUL R130, R130, R11 ;  /* 0x0000000b82827220 */ /* 0x000fe20000400000 */
[----:B------:R-:W-:Y:S01]  /*6f20*/  F2FP.SATFINITE.E5M2.F32.PACK_AB_MERGE_C R129, RZ, R129, RZ ;  /* 0x00000081ff81723e */ /* 0x000fe200048060ff */
[----:B------:R1:W-:Y:S01]  /*6f30*/  @!P6 STG.E.U8 desc[UR18][R18.64+0x9], R27 ;  /* 0x0000091b1200e986 */ /* 0x0003e2000c101112 */
[----:B------:R-:W-:Y:S01]  /*6f40*/  ISETP.LT.OR P6, PT, R6, 0x11, !P1 ;  /* 0x000000110600780c */ /* 0x000fe20004fc1670 */
[-C--:B------:R-:W-:Y:S01]  /*6f50*/  FMUL R128, R128, R11.reuse ;  /* 0x0000000b80807220 */ /* 0x080fe20000400000 */
[-C--:B------:R-:W-:Y:S01]  /*6f60*/  FMUL R127, R127, R11.reuse ;  /* 0x0000000b7f7f7220 */ /* 0x080fe20000400000 */
[----:B0-----:R-:W-:Y:S01]  /*6f70*/  F2FP.SATFINITE.E5M2.F32.PACK_AB_MERGE_C R5, RZ, R138, RZ ;  /* 0x0000008aff05723e */ /* 0x001fe200048060ff */
[-C--:B------:R-:W-:Y:S01]  /*6f80*/  FMUL R125, R125, R11.reuse ;  /* 0x0000000b7d7d7220 */ /* 0x080fe20000400000 */
[----:B------:R0:W-:Y:S01]  /*6f90*/  @!P5 STG.E.U8 desc[UR18][R20.64+0x11], R25 ;  /* 0x000011191400d986 */ /* 0x0001e2000c101112 */
[----:B------:R-:W-:Y:S01]  /*6fa0*/  ISETP.LT.OR P5, PT, R6, 0x12, !P1 ;  /* 0x000000120600780c */ /* 0x000fe20004fa1670 */
[----:B------:R-:W-:Y:S01]  /*6fb0*/  FMUL R126, R126, R11 ;  /* 0x0000000b7e7e7220 */ /* 0x000fe20000400000 */
[----:B------:R-:W-:Y:S01]  /*6fc0*/  F2FP.SATFINITE.E5M2.F32.PACK_AB_MERGE_C R127, RZ, R127, RZ ;  /* 0x0000007fff7f723e */ /* 0x000fe200048060ff */
[----:B------:R-:W-:Y:S01]  /*6fd0*/  @!P4 STG.E.U8 desc[UR18][R20.64+0x10], R139 ;  /* 0x0000108b1400c986 */ /* 0x000fe2000c101112 */
[C---:B------:R-:W-:Y:S01]  /*6fe0*/  ISETP.LT.OR P4, PT, R6.reuse, 0x19, !P2 ;  /* 0x000000190600780c */ /* 0x040fe20005781670 */
[-C--:B------:R-:W-:Y:S01]  /*6ff0*/  FMUL R123, R123, R11.reuse ;  /* 0x0000000b7b7b7220 */ /* 0x080fe20000400000 */
[----:B-1----:R-:W-:Y:S01]  /*7000*/  F2FP.SATFINITE.E5M2.F32.PACK_AB_MERGE_C R27, RZ, R136, RZ ;  /* 0x00000088ff1b723e */ /* 0x002fe200048060ff */
[----:B------:R-:W-:Y:S01]  /*7010*/  @!P6 STG.E.U8 desc[UR18][R18.64+0x10], R137 ;  /* 0x000010891200e986 */ /* 0x000fe2000c101112 */
[----:B------:R-:W-:Y:S01]  /*7020*/  ISETP.LT.OR P6, PT, R6, 0x1a, !P2 ;  /* 0x0000001a0600780c */ /* 0x000fe200057c1670 */
[----:B------:R-:W-:Y:S01]  /*7030*/  FMUL R124, R124, R11 ;  /* 0x0000000b7c7c7220 */ /* 0x000fe20000400000 */
[----:B------:R-:W-:Y:S01]  /*7040*/  F2FP.SATFINITE.E5M2.F32.PACK_AB_MERGE_C R125, RZ, R125, RZ ;  /* 0x0000007dff7d723e */ /* 0x000fe200048060ff */
[-C--:B------:R-:W-:Y:S01]  /*7050*/  FMUL R122, R122, R11.reuse ;  /* 0x0000000b7a7a7220 */ /* 0x080fe20000400000 */
[----:B0-----:R-:W-:Y:S01]  /*7060*/  F2FP.SATFINITE.E5M2.F32.PACK_AB_MERGE_C R25, RZ, R134, RZ ;  /* 0x00000086ff19723e */ /* 0x001fe200048060ff */
[----:B------:R0:W-:Y:S01]  /*7070*/  @!P5 STG.E.U8 desc[UR18][R18.64+0x11], R5 ;  /* 0x000011051200d986 */ /* 0x0001e2000c101112 */
[C---:B------:R-:W-:Y:S01]  /*7080*/  ISETP.LT.OR P5, PT, R6.reuse, 0x1a, !P1 ;  /* 0x0000001a0600780c */ /* 0x040fe20004fa1670 */
        /* <DEDUP_REMOVED lines=11> */
[----:B0-----:R-:W-:Y:S01]  /*7140*/  F2FP.SATFINITE.E5M2.F32.PACK_AB_MERGE_C R5, RZ, R132, RZ ;  /* 0x00000084ff05723e */ /* 0x001fe200048060ff */
[----:B------:R0:W-:Y:S01]  /*7150*/  @!P5 STG.E.U8 desc[UR18][R18.64+0x19], R25 ;  /* 0x000019191200d986 */ /* 0x0001e2000c101112 */
[----:B------:R-:W-:Y:S01]  /*7160*/  ISETP.LT.OR P5, PT, R6, 0x22, !P2 ;  /* 0x000000220600780c */ /* 0x000fe200057a1670 */
[----:B------:R-:W-:Y:S01]  /*7170*/  FMUL R118, R118, R11 ;  /* 0x0000000b76767220 */ /* 0x000fe20000400000 */
[----:B------:R-:W-:Y:S01]  /*7180*/  F2FP.SATFINITE.E5M2.F32.PACK_AB_MERGE_C R117, RZ, R117, RZ ;  /* 0x00000075ff75723e */ /* 0x000fe200048060ff */
[----:B------:R-:W-:Y:S01]  /*7190*/  @!P4 STG.E.U8 desc[UR18][R18.64+0x18], R133 ;  /* 0x000018851200c986 */ /* 0x000fe2000c101112 */
[----:B------:R-:W-:Y:S01]  /*71a0*/  ISETP.LT.OR P4, PT, R6, 0x21, !P1 ;  /* 0x000000210600780c */ /* 0x000fe20004f81670 */
[-C--:B------:R-:W-:Y:S01]  /*71b0*/  FMUL R116, R116, R11.reuse ;  /* 0x0000000b74747220 */ /* 0x080fe20000400000 */
[----:B-1----:R-:W-:Y:S01]  /*71c0*/  F2FP.SATFINITE.E5M2.F32.PACK_AB_MERGE_C R27, RZ, R130, RZ ;  /* 0x00000082ff1b723e */ /* 0x002fe200048060ff */
[----:B------:R-:W-:Y:S01]  /*71d0*/  @!P6 STG.E.U8 desc[UR18][R20.64+0x20], R131 ;  /* 0x000020831400e986 */ /* 0x000fe2000c101112 */
[----:B------:R-:W-:Y:S01]  /*71e0*/  ISETP.LT.OR P6, PT, R6, 0x22, !P1 ;  /* 0x000000220600780c */ /* 0x000fe20004fc1670 */
[-C--:B------:R-:W-:Y:S01]  /*71f0*/  FMUL R115, R115, R11.reuse ;  /* 0x0000000b73737220 */ /* 0x080fe20000400000 */
[-C--:B------:R-:W-:Y:S01]  /*7200*/  FMUL R113, R113, R11.reuse ;  /* 0x0000000b71717220 */ /* 0x080fe20000400000 */
[----:B0-----:R-:W-:Y:S01]  /*7210*/  F2FP.SATFINITE.E5M2.F32.PACK_AB_MERGE_C R25, RZ, R128, RZ ;  /* 0x00000080ff19723e */ /* 0x001fe200048060ff */
[-C--:B------:R-:W-:Y:S01]  /*7220*/  FMUL R114, R114, R11.reuse ;  /* 0x0000000b72727220 */ /* 0x080fe20000400000 */
        /* <DEDUP_REMOVED lines=33> */
[C---:B------:R-:W-:Y:S01]  /*7440*/  ISETP.LT.OR P4, PT, R6.reuse, 0x31, !P1 ;  /* 0x000000310600780c */ /* 0x040fe20004f81670 */
[-C--:B------:R-:W-:Y:S01]  /*7450*/  FMUL R103, R103, R11.reuse ;  /* 0x0000000b67677220 */ /* 0x080fe20000400000 */
[-C--:B------:R-:W-:Y:S01]  /*7460*/  FMUL R101, R101, R11.reuse ;  /* 0x0000000b65657220 */ /* 0x080fe20000400000 */
        /* <DEDUP_REMOVED lines=15> */
[C---:B------:R-:W-:Y:S01]  /*7560*/  ISETP.LT.OR P6, PT, R6.reuse, 0x3a, !P1 ;  /* 0x0000003a0600780c */ /* 0x040fe20004fc1670 */
        /* <DEDUP_REMOVED lines=20> */
[-C--:B------:R-:W-:Y:S01]  /*76b0*/  FMUL R92, R92, R11.reuse ;  /* 0x0000000b5c5c7220 */ /* 0x080fe20000400000 */
[-C--:B------:R-:W-:Y:S01]  /*76c0*/  FMUL R89, R89, R11.reuse ;  /* 0x0000000b59597220 */ /* 0x080fe20000400000 */
        /* <DEDUP_REMOVED lines=19> */
[----:B------:R-:W-:-:S02]  /*7800*/  ISETP.LT.OR P6, PT, R6, 0x51, !P2 ;  /* 0x000000510600780c */ /* 0x000fc400057c1670 */
[----:B------:R-:W-:Y:S02]  /*7810*/  F2FP.SATFINITE.E5M2.F32.PACK_AB_MERGE_C R23, RZ, R23, RZ ;  /* 0x00000017ff17723e */ /* 0x000fe400048060ff */
[----:B0-----:R-:W-:Y:S01]  /*7820*/  F2FP.SATFINITE.E5M2.F32.PACK_AB_MERGE_C R5, RZ, R108, RZ ;  /* 0x0000006cff05723e */ /* 0x001fe200048060ff */
[----:B------:R0:W-:Y:S01]  /*7830*/  @!P5 STG.E.U8 desc[UR18][R18.64+0x49], R25 ;  /* 0x000049191200d986 */ /* 0x0001e2000c101112 */
[----:B------:R-:W-:-:S03]  /*7840*/  ISETP.LT.OR P5, PT, R6, 0x52, !P2 ;  /* 0x000000520600780c */ /* 0x000fc600057a1670 */
[----:B------:R-:W-:Y:S01]  /*7850*/  @!P4 STG.E.U8 desc[UR18][R18.64+0x48], R109 ;  /* 0x0000486d1200c986 */ /* 0x000fe2000c101112 */
[C---:B------:R-:W-:Y:S02]  /*7860*/  ISETP.LT.OR P4, PT, R6.reuse, 0x51, !P1 ;  /* 0x000000510600780c */ /* 0x040fe40004f81670 */
[----:B-1----:R-:W-:Y:S01]  /*7870*/  F2FP.SATFINITE.E5M2.F32.PACK_AB_MERGE_C R27, RZ, R106, RZ ;  /* 0x0000006aff1b723e */ /* 0x002fe200048060ff */
[----:B------:R-:W-:Y:S01]  /*7880*/  @!P6 STG.E.U8 desc[UR18][R20.64+0x50], R107 ;  /* 0x0000506b1400e986 */ /* 0x000fe2000c101112 */
[----:B------:R-:W-:Y:S02]  /*7890*/  ISETP.LT.OR P6, PT, R6, 0x52, !P1 ;  /* 0x000000520600780c */ /* 0x000fe40004fc1670 */
[----:B0-----:R-:W-:-:S03]  /*78a0*/  F2FP.SATFINITE.E5M2.F32.PACK_AB_MERGE_C R25, RZ, R104, RZ ;  /* 0x00000068ff19723e */ /* 0x001fc600048060ff */
[----:B------:R0:W-:Y:S01]  /*78b0*/  @!P5 STG.E.U8 desc[UR18][R20.64+0x51], R5 ;  /* 0x000051051400d986 */ /* 0x0001e2000c101112 */
[----:B------:R-:W-:-:S03]  /*78c0*/  ISETP.LT.OR P5, PT, R6, 0x5a, !P2 ;  /* 0x0000005a0600780c */ /* 0x000fc600057a1670 */
[----:B------:R-:W-:Y:S01]  /*78d0*/  @!P4 STG.E.U8 desc[UR18][R18.64+0x50], R105 ;  /* 0x000050691200c986 */ /* 0x000fe2000c101112 */
[----:B------:R-:W-:-:S03]  /*78e0*/  ISETP.LT.OR P4, PT, R6, 0x59, !P2 ;  /* 0x000000590600780c */ /* 0x000fc60005781670 */
[----:B------:R1:W-:Y:S01]  /*78f0*/  @!P6 STG.E.U8 desc[UR18][R18.64+0x51], R27 ;  /* 0x0000511b1200e986 */ /* 0x0003e2000c101112 */
[----:B------:R-:W-:Y:S02]  /*7900*/  ISETP.LT.OR P6, PT, R6, 0x59, !P1 ;  /* 0x000000590600780c */ /* 0x000fe40004fc1670 */
[----:B0-----:R-:W-:-:S03]  /*7910*/  F2FP.SATFINITE.E5M2.F32.PACK_AB_MERGE_C R5, RZ, R102, RZ ;  /* 0x00000066ff05723e */ /* 0x001fc600048060ff */
        /* <DEDUP_REMOVED lines=31> */
[C---:B------:R-:W-:Y:S02]  /*7b10*/  ISETP.LT.OR P5, PT, R6.reuse, 0x79, !P2 ;  /* 0x000000790600780c */ /* 0x040fe400057a1670 */
[C---:B------:R-:W-:Y:S01]  /*7b20*/  ISETP.LT.OR P2, PT, R6.reuse, 0x7a, !P2 ;  /* 0x0000007a0600780c */ /* 0x040fe20005741670 */
[----:B------:R2:W-:Y:S01]  /*7b30*/  @!P4 STG.E.U8 desc[UR18][R20.64+0x70], R91 ;  /* 0x0000705b1400c986 */ /* 0x0005e2000c101112 */
[C---:B------:R-:W-:Y:S02]  /*7b40*/  ISETP.LT.OR P4, PT, R6.reuse, 0x72, !P1 ;  /* 0x000000720600780c */ /* 0x040fe40004f81670 */
[----:B-1----:R-:W-:Y:S01]  /*7b50*/  F2FP.SATFINITE.E5M2.F32.PACK_AB_MERGE_C R27, RZ, R88, RZ ;  /* 0x00000058ff1b723e */ /* 0x002fe200048060ff */
[----:B------:R2:W-:Y:S01]  /*7b60*/  @!P6 STG.E.U8 desc[UR18][R18.64+0x70], R89 ;  /* 0x000070591200e986 */ /* 0x0005e2000c101112 */
[C---:B------:R-:W-:Y:S02]  /*7b70*/  ISETP.LT.OR P6, PT, R6.reuse, 0x79, !P1 ;  /* 0x000000790600780c */ /* 0x040fe40004fc1670 */
[----:B------:R-:W-:-:S02]  /*7b80*/  ISETP.LT.OR P1, PT, R6, 0x7a, !P1 ;  /* 0x0000007a0600780c */ /* 0x000fc40004f21670 */
[----:B0-----:R-:W-:-:S05]  /*7b90*/  F2FP.SATFINITE.E5M2.F32.PACK_AB_MERGE_C R25, RZ, R22, RZ ;  /* 0x00000016ff19723e */ /* 0x001fca00048060ff */
[----:B------:R2:W-:Y:S04]  /*7ba0*/  @!P4 STG.E.U8 desc[UR18][R18.64+0x71], R5 ;  /* 0x000071051200c986 */ /* 0x0005e8000c101112 */
[----:B------:R2:W-:Y:S04]  /*7bb0*/  @!P5 STG.E.U8 desc[UR18][R20.64+0x78], R17 ;  /* 0x000078111400d986 */ /* 0x0005e8000c101112 */
[----:B------:R2:W-:Y:S04]  /*7bc0*/  @!P2 STG.E.U8 desc[UR18][R20.64+0x79], R25 ;  /* 0x000079191400a986 */ /* 0x0005e8000c101112 */
[----:B------:R2:W-:Y:S04]  /*7bd0*/  @!P6 STG.E.U8 desc[UR18][R18.64+0x78], R23 ;  /* 0x000078171200e986 */ /* 0x0005e8000c101112 */
[----:B------:R2:W-:Y:S02]  /*7be0*/  @!P1 STG.E.U8 desc[UR18][R18.64+0x79], R27 ;  /* 0x0000791b12009986 */ /* 0x0005e4000c101112 */
.L_x_170:
[----:B------:R-:W-:Y:S05]  /*7bf0*/  BSYNC B0 ;  /* 0x0000000000007941 */ /* 0x000fea0003800000 */
.L_x_40:
[C---:B------:R-:W-:Y:S01]  /*7c00*/  LEA R2, P1, R8.reuse, R2, 0x1 ;  /* 0x0000000208027211 */ /* 0x040fe200078208ff */
[----:B------:R-:W-:Y:S01]  /*7c10*/  ULDC.64 UR6, c[0x0][0x650] ;  /* 0x0001940000067ab9 */ /* 0x000fe20000000a00 */
[----:B-----5:R-:W-:Y:S01]  /*7c20*/  IMAD.U32 R4, RZ, RZ, UR16 ;  /* 0x00000010ff047e24 */ /* 0x020fe2000f8e00ff */
[----:B--2---:R-:W-:Y:S01]  /*7c30*/  PRMT R17, RZ, 0x7610, R17 ;  /* 0x00007610ff117816 */ /* 0x004fe20000000011 */
[----:B------:R-:W-:Y:S01]  /*7c40*/  IMAD.MOV.U32 R6, RZ, RZ, -0x1 ;  /* 0xffffffffff067424 */ /* 0x000fe200078e00ff */
[----:B------:R-:W-:Y:S01]  /*7c50*/  LEA.HI.X R3, R8, R3, R0, 0x1, P1 ;  /* 0x0000000308037211 */ /* 0x000fe200008f0c00 */
[----:B------:R2:W-:Y:S01]  /*7c60*/  SYNCS.ARRIVE.TRANS64.A1T0 RZ, [R4+UR21], RZ ;  /* 0x000000ff04ff79a7 */ /* 0x0005e20008100015 */
[----:B------:R-:W-:Y:S01]  /*7c70*/  ISETP.GE.U32.AND P1, PT, R2, UR6, PT ;  /* 0x0000000602007c0c */ /* 0x000fe2000bf26070 */
[----:B0-----:R-:W-:-:S03]  /*7c80*/  IMAD.MOV.U32 R5, RZ, RZ, -0x1 ;  /* 0xffffffffff057424 */ /* 0x001fc600078e00ff */
[----:B------:R-:W-:Y:S01]  /*7c90*/  ISETP.GE.U32.AND.EX P1, PT, R3, UR7, PT, P1 ;  /* 0x0000000703007c0c */ /* 0x000fe2000bf26110 */
[----:B--2---:R-:W-:-:S12]  /*7ca0*/  IMAD.MOV.U32 R4, RZ, RZ, -0x1 ;  /* 0xffffffffff047424 */ /* 0x004fd800078e00ff */
[----:B------:R-:W-:Y:S05]  /*7cb0*/  @P1 BRA `(.L_x_171) ;  /* 0x0000000400601947 */ /* 0x000fea0003800000 */
[----:B------:R-:W0:Y:S01]  /*7cc0*/  S2R R28, SR_CTAID.X ;  /* 0x00000000001c7919 */ /* 0x000e220000002500 */
[----:B------:R-:W2:Y:S01]  /*7cd0*/  LDC.64 R22, c[0x0][0x628] ;  /* 0x00018a00ff167b82 */ /* 0x000ea20000000a00 */
[----:B------:R-:W-:Y:S01]  /*7ce0*/  ULDC UR6, c[0x0][0x150] ;  /* 0x0000540000067ab9 */ /* 0x000fe20000000800 */
[----:B-1--4-:R-:W-:Y:S01]  /*7cf0*/  IMAD.MOV.U32 R20, RZ, RZ, R2 ;  /* 0x000000ffff147224 */ /* 0x012fe200078e0002 */
[----:B------:R-:W1:Y:S01]  /*7d00*/  S2R R30, SR_CTAID.Y ;  /* 0x00000000001e7919 */ /* 0x000e620000002600 */
[----:B------:R-:W-:-:S04]  /*7d10*/  IMAD.MOV.U32 R21, RZ, RZ, R3 ;  /* 0x000000ffff157224 */ /* 0x000fc800078e0003 */
[----:B------:R-:W4:Y:S08]  /*7d20*/  LDC R31, c[0x0][0x144] ;  /* 0x00005100ff1f7b82 */ /* 0x000f300000000800 */
[----:B------:R-:W1:Y:S08]  /*7d30*/  LDC R6, c[0x0][0x630] ;  /* 0x00018c00ff067b82 */ /* 0x000e700000000800 */
[----:B------:R-:W1:Y:S01]  /*7d40*/  LDC.64 R26, c[0x0][0x620] ;  /* 0x00018800ff1a7b82 */ /* 0x000e620000000a00 */
[----:B--2---:R-:W-:-:S04]  /*7d50*/  ISETP.NE.U32.AND P1, PT, R22, RZ, PT ;  /* 0x000000ff1600720c */ /* 0x004fc80003f25070 */
[----:B------:R-:W-:Y:S02]  /*7d60*/  ISETP.NE.AND.EX P1, PT, R23, RZ, PT, P1 ;  /* 0x000000ff1700720c */ /* 0x000fe40003f25310 */
[----:B0-----:R-:W-:-:S05]  /*7d70*/  I2FP.F32.U32 R4, R28 ;  /* 0x0000001c00047245 */ /* 0x001fca0000201000 */
[----:B------:R-:W-:-:S04]  /*7d80*/  FMUL R4, R4, UR6 ;  /* 0x0000000604047c20 */ /* 0x000fc80008400000 */
[----:B------:R0:W2:Y:S02]  /*7d90*/  F2I.U32.TRUNC.NTZ R29, R4 ;  /* 0x00000004001d7305 */ /* 0x0000a4000020f000 */
[----:B----4-:R-:W-:Y:S05]  /*7da0*/  @!P1 BRA `(.L_x_172) ;  /* 0x0000000000289947 */ /* 0x010fea0003800000 */
[----:B------:R-:W4:Y:S02]  /*7db0*/  LDC R5, c[0x0][0x634] ;  /* 0x00018d00ff057b82 */ /* 0x000f240000000800 */
[----:B----4-:R-:W-:-:S05]  /*7dc0*/  IADD3 R17, P1, R2, R5, RZ ;  /* 0x0000000502117210 */ /* 0x010fca0007f3e0ff */
[----:B---3--:R-:W-:-:S04]  /*7dd0*/  IMAD.X R25, RZ, RZ, R3, P1 ;  /* 0x000000ffff197224 */ /* 0x008fc800008e0603 */
[----:B0-----:R-:W-:-:S04]  /*7de0*/  IMAD.WIDE.U32 R4, R25, R22, RZ ;  /* 0x0000001619047225 */ /* 0x001fc800078e00ff */
[----:B------:R-:W-:-:S04]  /*7df0*/  IMAD.WIDE.U32 R18, P1, R17, R23, R4 ;  /* 0x0000001711127225 */ /* 0x000fc80007820004 */
[----:B------:R-:W-:-:S04]  /*7e00*/  IMAD.WIDE.U32 R4, R17, R22, RZ ;  /* 0x0000001611047225 */ /* 0x000fc800078e00ff */
[----:B------:R-:W-:Y:S01]  /*7e10*/  IMAD.X R21, RZ, RZ, RZ, P1 ;  /* 0x000000ffff157224 */ /* 0x000fe200008e06ff */
[----:B------:R-:W-:Y:S01]  /*7e20*/  IADD3 RZ, P1, R5, R18, RZ ;  /* 0x0000001205ff7210 */ /* 0x000fe20007f3e0ff */
[----:B------:R-:W-:-:S04]  /*7e30*/  IMAD.MOV.U32 R20, RZ, RZ, R19 ;  /* 0x000000ffff147224 */ /* 0x000fc800078e0013 */
[----:B------:R-:W-:-:S08]  /*7e40*/  IMAD.WIDE.U32.X R20, R25, R23, R20, P1 ;  /* 0x0000001719147225 */ /* 0x000fd000008e0414 */
.L_x_172:
[----:B------:R-:W4:Y:S01]  /*7e50*/  LDC.64 R34, c[0x0][0x640] ;  /* 0x00019000ff227b82 */ /* 0x000f220000000a00 */
[-C--:B-1-3--:R-:W-:Y:S01]  /*7e60*/  SHF.R.U64 R24, R20, R6.reuse, R21 ;  /* 0x0000000614187219 */ /* 0x08afe20000001215 */
[----:B--2---:R-:W-:Y:S01]  /*7e70*/  IMAD.MOV R29, RZ, RZ, -R29 ;  /* 0x000000ffff1d7224 */ /* 0x004fe200078e0a1d */
[----:B0-----:R-:W-:Y:S01]  /*7e80*/  SHF.R.U32.HI R4, RZ, R6, R21 ;  /* 0x00000006ff047219 */ /* 0x001fe20000011615 */
[----:B------:R-:W-:Y:S01]  /*7e90*/  ULDC UR6, c[0x0][0x154] ;  /* 0x0000550000067ab9 */ /* 0x000fe20000000800 */
[----:B------:R-:W-:Y:S01]  /*7ea0*/  IADD3 R17, P1, RZ, -R24, RZ ;  /* 0x80000018ff117210 */ /* 0x000fe20007f3e0ff */
[----:B------:R-:W-:Y:S02]  /*7eb0*/  IMAD R29, R31, R29, R28 ;  /* 0x0000001d1f1d7224 */ /* 0x000fe400078e021c */
[----:B------:R-:W0:Y:S01]  /*7ec0*/  LDC R18, c[0x0][0x618] ;  /* 0x00018600ff127b82 */ /* 0x000e220000000800 */
[----:B------:R-:W-:Y:S02]  /*7ed0*/  IMAD.MOV.U32 R19, RZ, RZ, -0x1 ;  /* 0xffffffffff137424 */ /* 0x000fe400078e00ff */
[----:B------:R-:W-:-:S02]  /*7ee0*/  IMAD.X R5, RZ, RZ, ~R4, P1 ;  /* 0x000000ffff057224 */ /* 0x000fc400008e0e04 */
[----:B------:R-:W-:Y:S02]  /*7ef0*/  IMAD.MOV.U32 R21, RZ, RZ, 0x1 ;  /* 0x00000001ff157424 */ /* 0x000fe400078e00ff */
[-C--:B------:R-:W-:Y:S01]  /*7f00*/  IMAD R6, R5, R26.reuse, RZ ;  /* 0x0000001a05067224 */ /* 0x080fe200078e02ff */
[----:B------:R-:W1:Y:S01]  /*7f10*/  LDC R20, c[0x0][0x608] ;  /* 0x00018200ff147b82 */ /* 0x000e620000000800 */
[----:B------:R-:W-:-:S04]  /*7f20*/  IMAD.WIDE.U32 R4, R17, R26, R2 ;  /* 0x0000001a11047225 */ /* 0x000fc800078e0002 */
[----:B------:R-:W-:Y:S01]  /*7f30*/  IMAD R17, R17, R27, R6 ;  /* 0x0000001b11117224 */ /* 0x000fe200078e0206 */
[----:B------:R-:W-:Y:S02]  /*7f40*/  I2FP.F32.U32 R6, R30 ;  /* 0x0000001e00067245 */ /* 0x000fe40000201000 */
[----:B------:R-:W2:Y:S01]  /*7f50*/  LDC R32, c[0x0][0x658] ;  /* 0x00019600ff207b82 */ /* 0x000ea20000000800 */
[----:B------:R-:W-:Y:S01]  /*7f60*/  IMAD.IADD R5, R5, 0x1, R17 ;  /* 0x0000000105057824 */ /* 0x000fe200078e0211 */
[----:B----4-:R-:W-:Y:S01]  /*7f70*/  ISETP.NE.U32.AND P1, PT, R34, RZ, PT ;  /* 0x000000ff2200720c */ /* 0x010fe20003f25070 */
[----:B------:R-:W-:-:S03]  /*7f80*/  FMUL R17, R6, UR6 ;  /* 0x0000000606117c20 */ /* 0x000fc60008400000 */
[----:B------:R-:W-:Y:S01]  /*7f90*/  ISETP.NE.AND.EX P1, PT, R35, RZ, PT, P1 ;  /* 0x000000ff2300720c */ /* 0x000fe20003f25310 */
[----:B------:R3:W4:Y:S01]  /*7fa0*/  F2I.U32.TRUNC.NTZ R25, R17 ;  /* 0x0000001100197305 */ /* 0x000722000020f000 */
[----:B------:R-:W3:Y:S01]  /*7fb0*/  LDC R27, c[0x0][0x148] ;  /* 0x00005200ff1b7b82 */ /* 0x000ee20000000800 */
[-CC-:B0-----:R-:W-:Y:S02]  /*7fc0*/  SHF.R.U64 R22, R4, R18.reuse, R5.reuse ;  /* 0x0000001204167219 */ /* 0x181fe40000001205 */
[----:B------:R-:W-:-:S05]  /*7fd0*/  SHF.R.U32.HI R5, RZ, R18, R5 ;  /* 0x00000012ff057219 */ /* 0x000fca0000011605 */
[----:B------:R-:W0:Y:S01]  /*7fe0*/  LDC R28, c[0x0][0x600] ;  /* 0x00018000ff1c7b82 */ /* 0x000e220000000800 */
[-CC-:B-1----:R-:W-:Y:S02]  /*7ff0*/  SHF.R.U64 R6, R22, R20.reuse, R5.reuse ;  /* 0x0000001416067219 */ /* 0x182fe40000001205 */
[----:B------:R-:W-:-:S05]  /*8000*/  SHF.R.U32.HI R5, RZ, R20, R5 ;  /* 0x00000014ff057219 */ /* 0x000fca0000011605 */
[----:B------:R-:W1:Y:S01]  /*8010*/  LDC R33, c[0x0][0x648] ;  /* 0x00019200ff217b82 */ /* 0x000e620000000800 */
[-CC-:B--2---:R-:W-:Y:S02]  /*8020*/  SHF.R.U64 R26, R6, R32.reuse, R5.reuse ;  /* 0x00000020061a7219 */ /* 0x184fe40000001205 */
[-C--:B------:R-:W-:Y:S02]  /*8030*/  SHF.L.U32 R19, R19, R32.reuse, RZ ;  /* 0x0000002013137219 */ /* 0x080fe400000006ff */
[-C--:B------:R-:W-:Y:S01]  /*8040*/  SHF.R.U32.HI R5, RZ, R32.reuse, R5 ;  /* 0x00000020ff057219 */ /* 0x080fe20000011605 */
[----:B------:R-:W-:Y:S01]  /*8050*/  IMAD.MOV.U32 R4, RZ, RZ, R26 ;  /* 0x000000ffff047224 */ /* 0x000fe200078e001a */
[----:B------:R-:W-:Y:S01]  /*8060*/  SHF.L.U32 R32, R21, R32, RZ ;  /* 0x0000002015207219 */ /* 0x000fe200000006ff */
[----:B------:R-:W2:Y:S01]  /*8070*/  LDC R36, c[0x0][0x638] ;  /* 0x00018e00ff247b82 */ /* 0x000ea20000000800 */
[----:B------:R-:W-:-:S07]  /*8080*/  LOP3.LUT R31, RZ, R19, RZ, 0x33, !PT ;  /* 0x00000013ff1f7212 */ /* 0x000fce00078e33ff */
[----:B------:R-:W0:Y:S01]  /*8090*/  LDC R37, c[0x0][0x610] ;  /* 0x00018400ff257b82 */ /* 0x000e220000000800 */
[----:B----4-:R-:W-:Y:S05]  /*80a0*/  @!P1 BRA `(.L_x_173) ;  /* 0x0000000000289947 */ /* 0x010fea0003800000 */
[----:B---3--:R-:W3:Y:S02]  /*80b0*/  LDC R17, c[0x0][0x64c] ;  /* 0x00019300ff117b82 */ /* 0x008ee40000000800 */
        /* <DEDUP_REMOVED lines=9> */
.L_x_173:
[----:B-1----:R-:W-:Y:S01]  /*8150*/  SHF.R.U64 R4, R4, R33, R5 ;  /* 0x0000002104047219 */ /* 0x002fe20000001205 */
[----:B0-----:R-:W-:Y:S01]  /*8160*/  VIADD R19, R28, 0xffffffff ;  /* 0xffffffff1c137836 */ /* 0x001fe20000000000 */
[----:B---3--:R-:W-:Y:S01]  /*8170*/  LOP3.LUT R17, R6, R31, RZ, 0xc0, !PT ;  /* 0x0000001f06117212 */ /* 0x008fe200078ec0ff */
[----:B------:R-:W-:Y:S02]  /*8180*/  IMAD.MOV R25, RZ, RZ, -R25 ;  /* 0x000000ffff197224 */ /* 0x000fe400078e0a19 */
[----:B------:R-:W-:Y:S01]  /*8190*/  IMAD.MOV R5, RZ, RZ, -R4 ;  /* 0x000000ffff057224 */ /* 0x000fe200078e0a04 */
[----:B------:R-:W-:Y:S01]  /*81a0*/  LOP3.LUT R19, R22, R19, RZ, 0xc0, !PT ;  /* 0x0000001316137212 */ /* 0x000fe200078ec0ff */
[----:B------:R-:W-:Y:S02]  /*81b0*/  IMAD R6, R32, R4, R17 ;  /* 0x0000000420067224 */ /* 0x000fe400078e0211 */
[----:B------:R-:W-:Y:S02]  /*81c0*/  @P3 IMAD R29, R27, R25, R30 ;  /* 0x000000191b1d3224 */ /* 0x000fe400078e021e */
[----:B--2---:R-:W-:-:S02]  /*81d0*/  IMAD R4, R5, R36, R26 ;  /* 0x0000002405047224 */ /* 0x004fc400078e021a */
[----:B------:R-:W-:Y:S02]  /*81e0*/  IMAD R6, R6, R37, R29 ;  /* 0x0000002506067224 */ /* 0x000fe400078e021d */
[----:B------:R-:W-:Y:S02]  /*81f0*/  IMAD R19, R4, R28, R19 ;  /* 0x0000001c04137224 */ /* 0x000fe400078e0213 */
[----:B------:R-:W-:Y:S02]  /*8200*/  IMAD.MOV.U32 R17, RZ, RZ, 0x1 ;  /* 0x00000001ff117424 */ /* 0x000fe400078e00ff */
[----:B------:R-:W-:Y:S01]  /*8210*/  IMAD.MOV.U32 R4, RZ, RZ, R24 ;  /* 0x000000ffff047224 */ /* 0x000fe200078e0018 */
[----:B------:R-:W-:Y:S02]  /*8220*/  SEL R5, R19, R6, !P3 ;  /* 0x0000000613057207 */ /* 0x000fe40005800000 */
[----:B------:R-:W-:-:S07]  /*8230*/  SEL R6, R6, R19, !P3 ;  /* 0x0000001306067207 */ /* 0x000fce0005800000 */
.L_x_171:
[----:B------:R-:W-:Y:S02]  /*8240*/  LOP3.LUT P1, RZ, R17, 0xff, RZ, 0xc0, !PT ;  /* 0x000000ff11ff7812 */ /* 0x000fe4000782c0ff */
[----:B------:R-:W-:-:S11]  /*8250*/  LOP3.LUT R150, R150, 0x1, RZ, 0x3c, !PT ;  /* 0x0000000196967812 */ /* 0x000fd600078e3cff */
[----:B------:R-:W-:Y:S05]  /*8260*/  @P1 BRA `(.L_x_174) ;  /* 0xffffff9400481947 */ /* 0x000fea000383ffff */
[----:B------:R-:W-:Y:S05]  /*8270*/  EXIT ;  /* 0x000000000000794d */ /* 0x000fea0003800000 */
.L_x_18:
[----:B------:R-:W-:-:S08]  /*8280*/  ISETP.NE.AND P0, PT, R17, RZ, PT ;  /* 0x000000ff1100720c */ /* 0x000fd00003f05270 */
[----:B--23-5:R-:W0:-:S00]  /*8290*/  USETMAXREG.DEALLOC.CTAPOOL 0x28 ;  /* 0x00000028000079c8 */ /* 0x02ce0000080e0500 */
[----:B------:R-:W-:Y:S05]  /*82a0*/  @P0 EXIT ;  /* 0x000000000000094d */ /* 0x000fea0003800000 */
[----:B0-----:R-:W-:Y:S01]  /*82b0*/  LOP3.LUT P0, RZ, R18, 0xff, RZ, 0xc0, !PT ;  /* 0x000000ff12ff7812 */ /* 0x001fe2000780c0ff */
[----:B------:R-:W-:Y:S02]  /*82c0*/  IMAD.MOV.U32 R12, RZ, RZ, 0x1 ;  /* 0x00000001ff0c7424 */ /* 0x000fe400078e00ff */
[----:B------:R-:W-:-:S10]  /*82d0*/  IMAD.MOV.U32 R13, RZ, RZ, RZ ;  /* 0x000000ffff0d7224 */ /* 0x000fd400078e00ff */
[----:B------:R-:W-:Y:S05]  /*82e0*/  @!P0 BRA `(.L_x_175) ;  /* 0x0000000c00208947 */ /* 0x000fea0003800000 */
[----:B------:R-:W0:Y:S01]  /*82f0*/  S2UR UR8, SR_CgaCtaId ;  /* 0x00000000000879c3 */ /* 0x000e220000008800 */
[----:B------:R-:W-:Y:S01]  /*8300*/  LOP3.LUT P0, RZ, R16, 0x1f, RZ, 0xc0, !PT ;  /* 0x0000001f10ff7812 */ /* 0x000fe2000780c0ff */
[----:B------:R-:W-:Y:S01]  /*8310*/  ULDC UR5, c[0x0][0x658] ;  /* 0x0001960000057ab9 */ /* 0x000fe20000000800 */
[----:B------:R-:W-:Y:S01]  /*8320*/  UMOV UR6, 0xffffffff ;  /* 0xffffffff00067882 */ /* 0x000fe20000000000 */
[----:B------:R-:W-:Y:S01]  /*8330*/  BSSY B0, `(.L_x_175) ;  /* 0x00000c3000007945 */ /* 0x000fe20003800000 */
[C---:B------:R-:W-:Y:S01]  /*8340*/  ISETP.NE.AND P2, PT, R14.reuse, RZ, PT ;  /* 0x000000ff0e00720c */ /* 0x040fe20003f45270 */
[----:B------:R-:W-:Y:S01]  /*8350*/  USHF.L.U32 UR6, UR6, UR5, URZ ;  /* 0x0000000506067299 */ /* 0x000fe2000800063f */
[----:B------:R-:W-:Y:S01]  /*8360*/  ISETP.NE.OR P0, PT, R14, RZ, !P0 ;  /* 0x000000ff0e00720c */ /* 0x000fe20004705670 */
[----:B------:R-:W-:Y:S01]  /*8370*/  IMAD.MOV.U32 R15, RZ, RZ, 0x1 ;  /* 0x00000001ff0f7424 */ /* 0x000fe200078e00ff */
[----:B------:R-:W-:Y:S01]  /*8380*/  LOP3.LUT R14, R7, 0x2, RZ, 0xfc, !PT ;  /* 0x00000002070e7812 */ /* 0x000fe200078efcff */
[----:B------:R-:W-:Y:S01]  /*8390*/  IMAD.MOV.U32 R12, RZ, RZ, 0x1 ;  /* 0x00000001ff0c7424 */ /* 0x000fe200078e00ff */
[----:B------:R-:W-:Y:S01]  /*83a0*/  ULDC UR4, c[0x0][0x600] ;  /* 0x0001800000047ab9 */ /* 0x000fe20000000800 */
[----:B------:R-:W-:Y:S01]  /*83b0*/  IMAD.MOV.U32 R13, RZ, RZ, RZ ;  /* 0x000000ffff0d7224 */ /* 0x000fe200078e00ff */
[----:B------:R-:W-:Y:S01]  /*83c0*/  UMOV UR7, 0x1 ;  /* 0x0000000100077882 */ /* 0x000fe20000000000 */
[----:B------:R-:W-:-:S02]  /*83d0*/  UIADD3 UR21, UR13, 0x1, URZ ;  /* 0x000000010d157890 */ /* 0x000fc4000fffe03f */
[----:B------:R-:W-:Y:S02]  /*83e0*/  UIADD3 UR16, UR4, -0x1, URZ ;  /* 0xffffffff04107890 */ /* 0x000fe4000fffe03f */
[----:B------:R-:W-:Y:S02]  /*83f0*/  USHF.L.U32 UR18, UR7, UR5, URZ ;  /* 0x0000000507127299 */ /* 0x000fe4000800063f */
[----:B------:R-:W-:Y:S01]  /*8400*/  ULOP3.LUT UR17, URZ, UR6, URZ, 0x33, !UPT ;  /* 0x000000063f117292 */ /* 0x000fe2000f8e333f */
[----:B------:R-:W-:Y:S01]  /*8410*/  ULDC.64 UR22, c[0x0][0x198] ;  /* 0x0000660000167ab9 */ /* 0x000fe20000000a00 */
[----:B0-----:R-:W-:-:S10]  /*8420*/  IMAD.U32 R17, RZ, RZ, UR8 ;  /* 0x00000008ff117e24 */ /* 0x001fd4000f8e00ff */
.L_x_187:
[----:B------:R-:W-:-:S03]  /*8430*/  UMOV UR4, 0xffffffff ;  /* 0xffffffff00047882 */ /* 0x000fc60000000000 */
[----:B------:R-:W-:Y:S05]  /*8440*/  BRA.DIV UR4, `(.L_x_176) ;  /* 0x0000001604e07947 */ /* 0x000fea000b800000 */
[----:B------:R-:W-:-:S13]  /*8450*/  ELECT P1, URZ, PT ;  /* 0x00000000003f782f */ /* 0x000fda0003820000 */
.L_x_214:
[----:B------:R-:W0:Y:S01]  /*8460*/  LDC R10, c[0x0][0x28c] ;  /* 0x0000a300ff0a7b82 */ /* 0x000e220000000800 */
[----:B------:R-:W-:Y:S01]  /*8470*/  BSSY B1, `(.L_x_177) ;  /* 0x000003b000017945 */ /* 0x000fe20003800000 */
[----:B0-----:R-:W-:-:S13]  /*8480*/  ISETP.LT.OR P1, PT, R10, 0x1, !P1 ;  /* 0x000000010a00780c */ /* 0x001fda0004f21670 */
[----:B------:R-:W-:Y:S05]  /*8490*/  @P1 BRA `(.L_x_178) ;  /* 0x0000000000e01947 */ /* 0x000fea0003800000 */
[----:B------:R-:W-:Y:S02]  /*84a0*/  IMAD R17, R6, 0x2, R17 ;  /* 0x0000000206117824 */ /* 0x000fe400078e0211 */
[----:B------:R-:W-:Y:S02]  /*84b0*/  IMAD.SHL.U32 R18, R5, 0x80, RZ ;  /* 0x0000008005127824 */ /* 0x000fe400078e00ff */
[----:B------:R-:W-:Y:S02]  /*84c0*/  IMAD.MOV.U32 R20, RZ, RZ, RZ ;  /* 0x000000ffff147224 */ /* 0x000fe400078e00ff */
[----:B------:R-:W-:Y:S02]  /*84d0*/  IMAD.U32 R22, RZ, RZ, UR21 ;  /* 0x00000015ff167e24 */ /* 0x000fe4000f8e00ff */
[----:B------:R-:W-:Y:S02]  /*84e0*/  IMAD.MOV.U32 R5, RZ, RZ, R12 ;  /* 0x000000ffff057224 */ /* 0x000fe400078e000c */
[----:B------:R-:W-:-:S02]  /*84f0*/  IMAD.MOV.U32 R6, RZ, RZ, R13 ;  /* 0x000000ffff067224 */ /* 0x000fc400078e000d */
[----:B------:R-:W-:-:S07]  /*8500*/  IMAD.SHL.U32 R16, R17, 0x20, RZ ;  /* 0x0000002011107824 */ /* 0x000fce00078e00ff */
.L_x_182:
[----:B------:R-:W0:Y:S01]  /*8510*/  S2UR UR4, SR_CgaCtaId ;  /* 0x00000000000479c3 */ /* 0x000e220000008800 */
[----:B------:R-:W-:-:S07]  /*8520*/  MOV R10, 0x400 ;  /* 0x00000400000a7802 */ /* 0x000fce0000000f00 */
[----:B------:R-:W1:Y:S01]  /*8530*/  @!P2 LDC R11, c[0x0][0x500] ;  /* 0x00014000ff0bab82 */ /* 0x000e620000000800 */
[----:B0-----:R-:W-:-:S05]  /*8540*/  IMAD.U32 R17, RZ, RZ, UR4 ;  /* 0x00000004ff117e24 */ /* 0x001fca000f8e00ff */
[----:B------:R-:W-:Y:S02]  /*8550*/  LEA R21, R17, R10, 0x18 ;  /* 0x0000000a11157211 */ /* 0x000fe400078ec0ff */
[----:B------:R-:W-:-:S03]  /*8560*/  SHF.L.U32 R10, R5, 0x1f, RZ ;  /* 0x0000001f050a7819 */ /* 0x000fc600000006ff */
[----:B------:R-:W-:-:S04]  /*8570*/  IMAD R19, R6, 0x8, R21 ;  /* 0x0000000806137824 */ /* 0x000fc800078e0215 */
[----:B------:R-:W0:Y:S02]  /*8580*/  SYNCS.PHASECHK.TRANS64.TRYWAIT P1, [R19+URZ+0x90], R10 ;  /* 0x0000900a130075a7 */ /* 0x000e24000802017f */
[----:B01----:R-:W-:Y:S05]  /*8590*/  @!P1 BRA `(.L_x_179) ;  /* 0x0000001400ac9947 */ /* 0x003fea0003800000 */
.L_x_215:
[----:B0-----:R-:W-:Y:S01]  /*85a0*/  PRMT R10, R14, 0x9910, RZ ;  /* 0x000099100e0a7816 */ /* 0x001fe200000000ff */
[----:B------:R0:W-:Y:S03]  /*85b0*/  @!P2 SYNCS.ARRIVE.TRANS64 RZ, [R19+URZ], R11 ;  /* 0x0000000b13ffa9a7 */ /* 0x0001e6000800003f */
[----:B------:R-:W-:-:S13]  /*85c0*/  ISETP.NE.AND P1, PT, R10, 0x2, PT ;  /* 0x000000020a00780c */ /* 0x000fda0003f25270 */
[----:B0-----:R-:W-:Y:S05]  /*85d0*/  @P1 BRA `(.L_x_180) ;  /* 0x0000000000041947 */ /* 0x001fea0003800000 */
[----:B------:R-:W-:Y:S01]  /*85e0*/  BPT.TRAP 0x1 ;  /* 0x000000040000795c */ /* 0x000fe20000300000 */
.L_x_180:
[----:B------:R-:W-:Y:S05]  /*85f0*/  @P0 BRA `(.L_x_181) ;  /* 0x0000000000040947 */ /* 0x000fea0003800000 */
[----:B------:R-:W-:Y:S01]  /*8600*/  BPT.TRAP 0x1 ;  /* 0x000000040000795c */ /* 0x000fe20000300000 */
.L_x_181:
[----:B------:R-:W-:Y:S01]  /*8610*/  IMAD R10, R6, 0x2, R17 ;  /* 0x00000002060a7824 */ /* 0x000fe200078e0211 */
[----:B------:R-:W-:Y:S01]  /*8620*/  R2UR UR9, R19 ;  /* 0x00000000130972ca */ /* 0x000fe200000e0000 */
[----:B------:R-:W-:Y:S01]  /*8630*/  VIADD R22, R22, 0xffffffff ;  /* 0xffffffff16167836 */ /* 0x000fe20000000000 */
[----:B------:R-:W-:Y:S01]  /*8640*/  UIADD3 UR4, UP0, UR22, 0xf0, URZ ;  /* 0x000000f016047890 */ /* 0x000fe2000ff1e03f */
[--C-:B------:R-:W-:Y:S01]  /*8650*/  IMAD.U32 R10, R10, 0x800, R21.reuse ;  /* 0x000008000a0a7824 */ /* 0x100fe200078e0015 */
[----:B------:R-:W-:Y:S01]  /*8660*/  R2UR UR11, R16 ;  /* 0x00000000100b72ca */ /* 0x000fe200000e0000 */
[----:B------:R-:W-:Y:S01]  /*8670*/  IMAD R21, R6, 0x2000, R21 ;  /* 0x0000200006157824 */ /* 0x000fe200078e0215 */
[----:B------:R-:W-:Y:S01]  /*8680*/  R2UR UR10, R20 ;  /* 0x00000000140a72ca */ /* 0x000fe200000e0000 */
[----:B------:R-:W-:Y:S01]  /*8690*/  UIADD3 UR24, UP1, UR22, 0x1f0, URZ ;  /* 0x000001f016187890 */ /* 0x000fe2000ff3e03f */
[----:B------:R-:W-:Y:S01]  /*86a0*/  R2UR UR5, R10 ;  /* 0x000000000a0572ca */ /* 0x000fe200000e0000 */
[----:B------:R-:W-:Y:S01]  /*86b0*/  VIADD R6, R6, 0x1 ;  /* 0x0000000106067836 */ /* 0x000fe20000000000 */
[----:B------:R-:W-:Y:S01]  /*86c0*/  R2UR UR8, R21 ;  /* 0x00000000150872ca */ /* 0x000fe200000e0000 */
[----:B------:R-:W-:Y:S01]  /*86d0*/  UIADD3.X UR25, URZ, UR23, URZ, UP1, !UPT ;  /* 0x000000173f197290 */ /* 0x000fe20008ffe43f */
[----:B------:R-:W-:Y:S01]  /*86e0*/  R2UR UR12, R4 ;  /* 0x00000000040c72ca */ /* 0x000fe200000e0000 */
[----:B------:R-:W-:Y:S01]  /*86f0*/  UMOV UR20, 0x30000 ;  /* 0x0003000000147882 */ /* 0x000fe20000000000 */
[----:B------:R-:W-:Y:S01]  /*8700*/  R2UR UR19, R18 ;  /* 0x00000000121372ca */ /* 0x000fe200000e0000 */
[----:B------:R-:W-:Y:S01]  /*8710*/  UMOV UR6, 0x0 ;  /* 0x0000000000067882 */ /* 0x000fe20000000000 */
[----:B------:R-:W-:Y:S01]  /*8720*/  ISETP.GT.AND P4, PT, R22, 0x1, PT ;  /* 0x000000011600780c */ /* 0x000fe20003f84270 */
[----:B------:R-:W-:Y:S01]  /*8730*/  UMOV UR7, 0x10000000 ;  /* 0x1000000000077882 */ /* 0x000fe20000000000 */
[----:B------:R-:W-:Y:S01]  /*8740*/  ISETP.NE.AND P1, PT, R6, 0x12, PT ;  /* 0x000000120600780c */ /* 0x000fe20003f25270 */
[----:B------:R-:W-:-:S02]  /*8750*/  VIADD R20, R20, 0x40 ;  /* 0x0000004014147836 */ /* 0x000fc40000000000 */
[----:B------:R-:W-:Y:S01]  /*8760*/  UIADD3 UR14, UR5, 0x200, URZ ;  /* 0x00000200050e7890 */ /* 0x000fe2000fffe03f */
[----:B------:R-:W-:Y:S01]  /*8770*/  SEL R10, RZ, 0x1, P1 ;  /* 0x00000001ff0a7807 */ /* 0x000fe20000800000 */
[----:B------:R-:W-:Y:S01]  /*8780*/  UIADD3.X UR5, URZ, UR23, URZ, UP0, !UPT ;  /* 0x000000173f057290 */ /* 0x000fe200087fe43f */
[----:B------:R-:W-:Y:S01]  /*8790*/  SEL R6, R6, RZ, P1 ;  /* 0x000000ff06067207 */ /* 0x000fe20000800000 */
[----:B------:R-:W-:Y:S01]  /*87a0*/  UIADD3 UR15, UR8, 0x12200, URZ ;  /* 0x00012200080f7890 */ /* 0x000fe2000fffe03f */
[----:B------:R-:W-:Y:S02]  /*87b0*/  LOP3.LUT R5, R5, R10, RZ, 0x3c, !PT ;  /* 0x0000000a05057212 */ /* 0x000fe400078e3cff */
[----:B------:R-:W-:-:S04]  /*87c0*/  UMOV UR8, UR14 ;  /* 0x0000000e00087c82 */ /* 0x000fc80008000000 */
[----:B------:R0:W-:Y:S02]  /*87d0*/  UTMALDG.3D.MULTICAST [UR8], [UR4], UR20, desc[UR6] ;  /* 0x00000608040073b4 */ /* 0x0001e40008011814 */
[----:B0-----:R-:W-:Y:S01]  /*87e0*/  UMOV UR8, UR15 ;  /* 0x0000000f00087c82 */ /* 0x001fe20008000000 */
[----:B------:R-:W-:Y:S02]  /*87f0*/  UMOV UR11, UR19 ;  /* 0x00000013000b7c82 */ /* 0x000fe40008000000 */
[----:B------:R0:W-:Y:S02]  /*8800*/  UTMALDG.3D [UR8], [UR24], desc[UR6] ;  /* 0x00000608180075b4 */ /* 0x0001e40008011000 */
[----:B0-----:R-:W-:Y:S05]  /*8810*/  @P4 BRA `(.L_x_182) ;  /* 0xfffffffc003c4947 */ /* 0x001fea000383ffff */
.L_x_178:
[----:B------:R-:W-:Y:S05]  /*8820*/  BSYNC B1 ;  /* 0x0000000000017941 */ /* 0x000fea0003800000 */
.L_x_177:
[----:B------:R-:W-:Y:S01]  /*8830*/  LOP3.LUT P5, RZ, R15, 0xff, RZ, 0xc0, !PT ;  /* 0x000000ff0fff7812 */ /* 0x000fe200078ac0ff */
[----:B------:R-:W-:Y:S01]  /*8840*/  VIADD R6, R13, UR13 ;  /* 0x0000000d0d067c36 */ /* 0x000fe20008000000 */
[----:B------:R-:W-:Y:S01]  /*8850*/  ULDC.64 UR4, c[0x0][0x650] ;  /* 0x0001940000047ab9 */ /* 0x000fe20000000a00 */
[----:B------:R-:W-:Y:S01]  /*8860*/  IMAD.U32 R11, RZ, RZ, UR13 ;  /* 0x0000000dff0b7e24 */ /* 0x000fe2000f8e00ff */
[----:B------:R-:W-:Y:S01]  /*8870*/  UISETP.GE.U32.AND UP0, UPT, UR13, 0x12, UPT ;  /* 0x000000120d00788c */ /* 0x000fe2000bf06070 */
[----:B------:R-:W-:Y:S01]  /*8880*/  BSSY B1, `(.L_x_183) ;  /* 0x000006b000017945 */ /* 0x000fe20003800000 */
[----:B------:R-:W-:Y:S02]  /*8890*/  ISETP.GT.U32.AND P1, PT, R6, 0x11, PT ;  /* 0x000000110600780c */ /* 0x000fe40003f24070 */
[----:B------:R-:W-:Y:S02]  /*88a0*/  PRMT R15, RZ, 0x7610, R15 ;  /* 0x00007610ff0f7816 */ /* 0x000fe4000000000f */
[----:B------:R-:W-:-:S02]  /*88b0*/  ISETP.LT.U32.AND P1, PT, R11, 0x12, P1 ;  /* 0x000000120b00780c */ /* 0x000fc40000f21070 */
[----:B------:R-:W-:Y:S01]  /*88c0*/  PLOP3.LUT P4, PT, PT, PT, UP0, 0x80, 0x0 ;  /* 0x000000000000781c */ /* 0x000fe20003f8f008 */
[----:B------:R-:W0:Y:S01]  /*88d0*/  @P5 S2R R17, SR_CgaCtaId ;  /* 0x0000000000115919 */ /* 0x000e220000008800 */
[----:B------:R-:W-:-:S04]  /*88e0*/  @P5 MOV R4, 0x400 ;  /* 0x0000040000045802 */ /* 0x000fc80000000f00 */
[----:B0-----:R-:W-:Y:S01]  /*88f0*/  @P5 LEA R10, R17, R4, 0x18 ;  /* 0x00000004110a5211 */ /* 0x001fe200078ec0ff */
[----:B------:R-:W-:-:S03]  /*8900*/  IMAD.WIDE.U32 R4, R6, 0x38e38e39, RZ ;  /* 0x38e38e3906047825 */ /* 0x000fc600078e00ff */
[----:B------:R0:W-:Y:S01]  /*8910*/  @P5 SYNCS.ARRIVE.TRANS64.A1T0 RZ, [R10+URZ+0x158], RZ ;  /* 0x000158ff0aff59a7 */ /* 0x0001e2000810003f */
[----:B------:R-:W-:Y:S01]  /*8920*/  IADD3 R2, P5, R2, R8, RZ ;  /* 0x0000000802027210 */ /* 0x000fe20007fbe0ff */
[----:B------:R-:W-:Y:S01]  /*8930*/  IMAD.MOV.U32 R4, RZ, RZ, -0x1 ;  /* 0xffffffffff047424 */ /* 0x000fe200078e00ff */
[----:B------:R-:W-:Y:S02]  /*8940*/  SHF.R.U32.HI R11, RZ, 0x2, R5 ;  /* 0x00000002ff0b7819 */ /* 0x000fe40000011605 */
[----:B------:R-:W-:Y:S01]  /*8950*/  SEL R5, RZ, 0x1, !P1 ;  /* 0x00000001ff057807 */ /* 0x000fe20004800000 */
[----:B------:R-:W-:Y:S01]  /*8960*/  IMAD.X R3, R3, 0x1, R0, P5 ;  /* 0x0000000103037824 */ /* 0x000fe200028e0600 */
[----:B------:R-:W-:Y:S01]  /*8970*/  ISETP.GE.U32.AND P1, PT, R2, UR4, PT ;  /* 0x0000000402007c0c */ /* 0x000fe2000bf26070 */
[----:B------:R-:W-:Y:S01]  /*8980*/  IMAD R13, R11, -0x12, R6 ;  /* 0xffffffee0b0d7824 */ /* 0x000fe200078e0206 */
[----:B------:R-:W-:Y:S01]  /*8990*/  LOP3.LUT R12, R12, R5, RZ, 0x3c, !PT ;  /* 0x000000050c0c7212 */ /* 0x000fe200078e3cff */
[----:B------:R-:W-:Y:S01]  /*89a0*/  IMAD.MOV.U32 R6, RZ, RZ, -0x1 ;  /* 0xffffffffff067424 */ /* 0x000fe200078e00ff */
[----:B------:R-:W-:Y:S01]  /*89b0*/  ISETP.GE.U32.AND.EX P1, PT, R3, UR5, PT, P1 ;  /* 0x0000000503007c0c */ /* 0x000fe2000bf26110 */
[----:B------:R-:W-:Y:S01]  /*89c0*/  IMAD.MOV.U32 R5, RZ, RZ, -0x1 ;  /* 0xffffffffff057424 */ /* 0x000fe200078e00ff */
[----:B------:R-:W-:-:S02]  /*89d0*/  @P4 LOP3.LUT R12, R12, 0x1, R11, 0x78, !PT ;  /* 0x000000010c0c4812 */ /* 0x000fc400078e780b */
[----:B0-----:R-:W-:-:S09]  /*89e0*/  PRMT R10, RZ, 0x7610, R10 ;  /* 0x00007610ff0a7816 */ /* 0x001fd2000000000a */
[----:B------:R-:W-:Y:S05]  /*89f0*/  @P1 BRA `(.L_x_184) ;  /* 0x00000004004c1947 */ /* 0x000fea0003800000 */
[----:B------:R-:W0:Y:S01]  /*8a00*/  S2R R18, SR_CTAID.X ;  /* 0x0000000000127919 */ /* 0x000e220000002500 */
[----:B------:R-:W-:Y:S01]  /*8a10*/  ULDC.64 UR4, c[0x0][0x628] ;  /* 0x00018a0000047ab9 */ /* 0x000fe20000000a00 */
[----:B------:R-:W1:Y:S01]  /*8a20*/  LDC R19, c[0x0][0x144] ;  /* 0x00005100ff137b82 */ /* 0x000e620000000800 */
[----:B------:R-:W-:Y:S01]  /*8a30*/  ISETP.NE.U32.AND P1, PT, RZ, UR4, PT ;  /* 0x00000004ff007c0c */ /* 0x000fe2000bf25070 */
[----:B------:R-:W2:Y:S01]  /*8a40*/  S2R R6, SR_CTAID.Y ;  /* 0x0000000000067919 */ /* 0x000ea20000002600 */
[----:B------:R-:W-:Y:S01]  /*8a50*/  ULDC UR7, c[0x0][0x630] ;  /* 0x00018c0000077ab9 */ /* 0x000fe20000000800 */
[----:B------:R-:W-:Y:S01]  /*8a60*/  ULDC UR8, c[0x0][0x150] ;  /* 0x0000540000087ab9 */ /* 0x000fe20000000800 */
[----:B------:R-:W-:Y:S01]  /*8a70*/  ISETP.NE.AND.EX P1, PT, RZ, UR5, PT, P1 ;  /* 0x00000005ff007c0c */ /* 0x000fe2000bf25310 */
[----:B------:R-:W-:Y:S02]  /*8a80*/  IMAD.MOV.U32 R4, RZ, RZ, R2 ;  /* 0x000000ffff047224 */ /* 0x000fe400078e0002 */
[----:B------:R-:W-:Y:S01]  /*8a90*/  IMAD.MOV.U32 R5, RZ, RZ, R3 ;  /* 0x000000ffff057224 */ /* 0x000fe200078e0003 */
[----:B0-----:R-:W-:-:S09]  /*8aa0*/  I2FP.F32.U32 R20, R18 ;  /* 0x0000001200147245 */ /* 0x001fd20000201000 */
[----:B------:R-:W-:Y:S05]  /*8ab0*/  @!P1 BRA `(.L_x_185) ;  /* 0x0000000000289947 */ /* 0x000fea0003800000 */
[----:B------:R-:W-:Y:S02]  /*8ac0*/  ULDC UR6, c[0x0][0x634] ;  /* 0x00018d0000067ab9 */ /* 0x000fe40000000800 */
[----:B------:R-:W-:-:S05]  /*8ad0*/  IADD3 R5, P1, R2, UR6, RZ ;  /* 0x0000000602057c10 */ /* 0x000fca000ff3e0ff */
[----:B------:R-:W-:-:S04]  /*8ae0*/  IMAD.X R21, RZ, RZ, R3, P1 ;  /* 0x000000ffff157224 */ /* 0x000fc800008e0603 */
[----:B------:R-:W-:-:S04]  /*8af0*/  IMAD.WIDE.U32 R10, R21, UR4, RZ ;  /* 0x00000004150a7c25 */ /* 0x000fc8000f8e00ff */
[----:B------:R-:W-:-:S04]  /*8b00*/  IMAD.WIDE.U32 R10, P1, R5, UR5, R10 ;  /* 0x00000005050a7c25 */ /* 0x000fc8000f82000a */
[----:B------:R-:W-:-:S04]  /*8b10*/  IMAD.WIDE.U32 R4, R5, UR4, RZ ;  /* 0x0000000405047c25 */ /* 0x000fc8000f8e00ff */
[----:B------:R-:W-:Y:S01]  /*8b20*/  IMAD.MOV.U32 R4, RZ, RZ, R11 ;  /* 0x000000ffff047224 */ /* 0x000fe200078e000b */
[----:B------:R-:W-:Y:S01]  /*8b30*/  IADD3 RZ, P4, R5, R10, RZ ;  /* 0x0000000a05ff7210 */ /* 0x000fe20007f9e0ff */
[----:B------:R-:W-:-:S04]  /*8b40*/  IMAD.X R5, RZ, RZ, RZ, P1 ;  /* 0x000000ffff057224 */ /* 0x000fc800008e06ff */
[----:B------:R-:W-:-:S08]  /*8b50*/  IMAD.WIDE.U32.X R4, R21, UR5, R4, P4 ;  /* 0x0000000515047c25 */ /* 0x000fd0000a0e0404 */
.L_x_185:
[----:B------:R-:W-:Y:S01]  /*8b60*/  FMUL R20, R20, UR8 ;  /* 0x0000000814147c20 */ /* 0x000fe20008400000 */
[--C-:B------:R-:W-:Y:S01]  /*8b70*/  SHF.R.U64 R16, R4, UR7, R5.reuse ;  /* 0x0000000704107c19 */ /* 0x100fe20008001205 */
[----:B------:R-:W-:Y:S01]  /*8b80*/  ULDC.64 UR4, c[0x0][0x620] ;  /* 0x0001880000047ab9 */ /* 0x000fe20000000a00 */
[----:B------:R-:W-:Y:S01]  /*8b90*/  SHF.R.U32.HI R4, RZ, UR7, R5 ;  /* 0x00000007ff047c19 */ /* 0x000fe20008011605 */
[----:B------:R-:W-:Y:S01]  /*8ba0*/  ULDC.64 UR6, c[0x0][0x640] ;  /* 0x0001900000067ab9 */ /* 0x000fe20000000a00 */
[----:B------:R-:W-:Y:S01]  /*8bb0*/  IADD3 R5, P1, RZ, -R16, RZ ;  /* 0x80000010ff057210 */ /* 0x000fe20007f3e0ff */
[----:B------:R-:W0:Y:S01]  /*8bc0*/  F2I.U32.TRUNC.NTZ R20, R20 ;  /* 0x0000001400147305 */ /* 0x000e22000020f000 */
[----:B------:R-:W3:Y:S03]  /*8bd0*/  LDC R21, c[0x0][0x148] ;  /* 0x00005200ff157b82 */ /* 0x000ee60000000800 */
[----:B------:R-:W-:Y:S01]  /*8be0*/  IMAD.X R4, RZ, RZ, ~R4, P1 ;  /* 0x000000ffff047224 */ /* 0x000fe200008e0e04 */
[----:B------:R-:W-:-:S03]  /*8bf0*/  ISETP.NE.U32.AND P1, PT, RZ, UR6, PT ;  /* 0x00000006ff007c0c */ /* 0x000fc6000bf25070 */
[----:B------:R-:W-:Y:S01]  /*8c00*/  IMAD R4, R4, UR4, RZ ;  /* 0x0000000404047c24 */ /* 0x000fe2000f8e02ff */
[----:B------:R-:W-:-:S03]  /*8c10*/  ISETP.NE.AND.EX P1, PT, RZ, UR7, PT, P1 ;  /* 0x00000007ff007c0c */ /* 0x000fc6000bf25310 */
[C---:B------:R-:W-:Y:S01]  /*8c20*/  IMAD R11, R5.reuse, UR5, R4 ;  /* 0x00000005050b7c24 */ /* 0x040fe2000f8e0204 */
[----:B------:R-:W-:Y:S01]  /*8c30*/  ULDC UR5, c[0x0][0x154] ;  /* 0x0000550000057ab9 */ /* 0x000fe20000000800 */
[----:B------:R-:W-:Y:S01]  /*8c40*/  IMAD.WIDE.U32 R4, R5, UR4, R2 ;  /* 0x0000000405047c25 */ /* 0x000fe2000f8e0002 */
[----:B------:R-:W-:-:S03]  /*8c50*/  ULDC UR4, c[0x0][0x618] ;  /* 0x0001860000047ab9 */ /* 0x000fc60000000800 */
[----:B0-----:R-:W-:Y:S02]  /*8c60*/  IMAD.MOV R10, RZ, RZ, -R20 ;  /* 0x000000ffff0a7224 */ /* 0x001fe400078e0a14 */
[----:B------:R-:W-:Y:S02]  /*8c70*/  IMAD.IADD R5, R5, 0x1, R11 ;  /* 0x0000000105057824 */ /* 0x000fe400078e020b */
[----:B-1----:R-:W-:Y:S01]  /*8c80*/  IMAD R18, R19, R10, R18 ;  /* 0x0000000a13127224 */ /* 0x002fe200078e0212 */
[----:B--2---:R-:W-:Y:S02]  /*8c90*/  I2FP.F32.U32 R10, R6 ;  /* 0x00000006000a7245 */ /* 0x004fe40000201000 */
[--C-:B------:R-:W-:Y:S02]  /*8ca0*/  SHF.R.U64 R19, R4, UR4, R5.reuse ;  /* 0x0000000404137c19 */ /* 0x100fe40008001205 */
[----:B------:R-:W-:Y:S01]  /*8cb0*/  SHF.R.U32.HI R4, RZ, UR4, R5 ;  /* 0x00000004ff047c19 */ /* 0x000fe20008011605 */
[----:B------:R-:W-:Y:S01]  /*8cc0*/  FMUL R10, R10, UR5 ;  /* 0x000000050a0a7c20 */ /* 0x000fe20008400000 */
[----:B------:R-:W-:-:S02]  /*8cd0*/  ULDC UR4, c[0x0][0x608] ;  /* 0x0001820000047ab9 */ /* 0x000fc40000000800 */
[--C-:B------:R-:W-:Y:S01]  /*8ce0*/  SHF.R.U64 R22, R19, UR4, R4.reuse ;  /* 0x0000000413167c19 */ /* 0x100fe20008001204 */
[----:B------:R0:W1:Y:S01]  /*8cf0*/  F2I.U32.TRUNC.NTZ R24, R10 ;  /* 0x0000000a00187305 */ /* 0x000062000020f000 */
[----:B------:R-:W-:Y:S01]  /*8d00*/  SHF.R.U32.HI R5, RZ, UR4, R4 ;  /* 0x00000004ff057c19 */ /* 0x000fe20008011604 */
[----:B------:R-:W-:-:S03]  /*8d10*/  ULDC UR4, c[0x0][0x658] ;  /* 0x0001960000047ab9 */ /* 0x000fc60000000800 */
[--C-:B------:R-:W-:Y:S02]  /*8d20*/  SHF.R.U64 R20, R22, UR4, R5.reuse ;  /* 0x0000000416147c19 */ /* 0x100fe40008001205 */
[----:B------:R-:W-:-:S03]  /*8d30*/  SHF.R.U32.HI R23, RZ, UR4, R5 ;  /* 0x00000004ff177c19 */ /* 0x000fc60008011605 */
[----:B------:R-:W-:Y:S02]  /*8d40*/  IMAD.MOV.U32 R4, RZ, RZ, R20 ;  /* 0x000000ffff047224 */ /* 0x000fe400078e0014 */
[----:B------:R-:W-:Y:S01]  /*8d50*/  IMAD.MOV.U32 R5, RZ, RZ, R23 ;  /* 0x000000ffff057224 */ /* 0x000fe200078e0017 */
[----:B0-----:R-:W-:Y:S06]  /*8d60*/  @!P1 BRA `(.L_x_186) ;  /* 0x0000000000289947 */ /* 0x001fec0003800000 */
        /* <DEDUP_REMOVED lines=10> */
.L_x_186:
[----:B------:R-:W-:Y:S01]  /*8e10*/  ULDC UR4, c[0x0][0x648] ;  /* 0x0001920000047ab9 */ /* 0x000fe20000000800 */
[----:B------:R-:W-:Y:S01]  /*8e20*/  LOP3.LUT R22, R22, UR17, RZ, 0xc0, !PT ;  /* 0x0000001116167c12 */ /* 0x000fe2000f8ec0ff */
[----:B-1----:R-:W-:Y:S01]  /*8e30*/  IMAD.MOV R24, RZ, RZ, -R24 ;  /* 0x000000ffff187224 */ /* 0x002fe200078e0a18 */
[----:B------:R-:W-:Y:S01]  /*8e40*/  SHF.R.U64 R5, R4, UR4, R5 ;  /* 0x0000000404057c19 */ /* 0x000fe20008001205 */
[----:B------:R-:W-:Y:S01]  /*8e50*/  ULDC UR4, c[0x0][0x638] ;  /* 0x00018e0000047ab9 */ /* 0x000fe20000000800 */
[----:B------:R-:W-:Y:S01]  /*8e60*/  LOP3.LUT R19, R19, UR16, RZ, 0xc0, !PT ;  /* 0x0000001013137c12 */ /* 0x000fe2000f8ec0ff */
[----:B---3--:R-:W-:Y:S01]  /*8e70*/  @P3 IMAD R18, R21, R24, R6 ;  /* 0x0000001815123224 */ /* 0x008fe200078e0206 */
[----:B------:R-:W-:Y:S01]  /*8e80*/  ULDC UR5, c[0x0][0x610] ;  /* 0x0001840000057ab9 */ /* 0x000fe20000000800 */
[----:B------:R-:W-:Y:S02]  /*8e90*/  IMAD.MOV R11, RZ, RZ, -R5 ;  /* 0x000000ffff0b7224 */ /* 0x000fe400078e0a05 */
[----:B------:R-:W-:-:S02]  /*8ea0*/  IMAD R5, R5, UR18, R22 ;  /* 0x0000001205057c24 */ /* 0x000fc4000f8e0216 */
[----:B------:R-:W-:Y:S01]  /*8eb0*/  IMAD R20, R11, UR4, R20 ;  /* 0x000000040b147c24 */ /* 0x000fe2000f8e0214 */
[----:B------:R-:W-:Y:S01]  /*8ec0*/  ULDC UR4, c[0x0][0x600] ;  /* 0x0001800000047ab9 */ /* 0x000fe20000000800 */
[----:B------:R-:W-:Y:S02]  /*8ed0*/  IMAD R18, R5, UR5, R18 ;  /* 0x0000000505127c24 */ /* 0x000fe4000f8e0212 */
[----:B------:R-:W-:Y:S02]  /*8ee0*/  IMAD R11, R20, UR4, R19 ;  /* 0x00000004140b7c24 */ /* 0x000fe4000f8e0213 */
[----:B------:R-:W-:Y:S02]  /*8ef0*/  IMAD.MOV.U32 R10, RZ, RZ, 0x1 ;  /* 0x00000001ff0a7424 */ /* 0x000fe400078e00ff */
[----:B------:R-:W-:Y:S01]  /*8f00*/  IMAD.MOV.U32 R4, RZ, RZ, R16 ;  /* 0x000000ffff047224 */ /* 0x000fe200078e0010 */
[----:B------:R-:W-:Y:S02]  /*8f10*/  SEL R5, R11, R18, !P3 ;  /* 0x000000120b057207 */ /* 0x000fe40005800000 */
[----:B------:R-:W-:-:S07]  /*8f20*/  SEL R6, R18, R11, !P3 ;  /* 0x0000000b12067207 */ /* 0x000fce0005800000 */
.L_x_184:
[----:B------:R-:W-:Y:S05]  /*8f30*/  BSYNC B1 ;  /* 0x0000000000017941 */ /* 0x000fea0003800000 */
.L_x_183:
[----:B------:R-:W-:-:S13]  /*8f40*/  LOP3.LUT P1, RZ, R10, 0xff, RZ, 0xc0, !PT ;  /* 0x000000ff0aff7812 */ /* 0x000fda000782c0ff */
[----:B------:R-:W-:Y:S05]  /*8f50*/  @P1 BRA `(.L_x_187) ;  /* 0xfffffff400341947 */ /* 0x000fea000383ffff */
[----:B------:R-:W-:Y:S05]  /*8f60*/  BSYNC B0 ;  /* 0x0000000000007941 */ /* 0x000fea0003800000 */
.L_x_175:
[----:B------:R-:W-:-:S03]  /*8f70*/  UMOV UR4, 0xffffffff ;  /* 0xffffffff00047882 */ /* 0x000fc60000000000 */
[----:B------:R-:W-:Y:S05]  /*8f80*/  BRA.DIV UR4, `(.L_x_188) ;  /* 0x0000000e04447947 */ /* 0x000fea000b800000 */
[----:B------:R-:W-:-:S13]  /*8f90*/  ELECT P0, URZ, PT ;  /* 0x00000000003f782f */ /* 0x000fda0003800000 */
.L_x_218:
[----:B------:R-:W-:Y:S04]  /*8fa0*/  BSSY B0, `(.L_x_189) ;  /* 0x00000a9000007945 */ /* 0x000fe80003800000 */
[----:B------:R-:W-:Y:S05]  /*8fb0*/  @!P0 BRA `(.L_x_190) ;  /* 0x00000008009c8947 */ /* 0x000fea0003800000 */
[----:B------:R-:W-:-:S04]  /*8fc0*/  LOP3.LUT R7, R7, 0x2, RZ, 0xfc, !PT ;  /* 0x0000000207077812 */ /* 0x000fc800078efcff */
[----:B------:R-:W-:-:S13]  /*8fd0*/  ISETP.NE.AND P0, PT, R7, 0x3, PT ;  /* 0x000000030700780c */ /* 0x000fda0003f05270 */
[----:B------:R-:W-:Y:S05]  /*8fe0*/  @!P0 BRA `(.L_x_191) ;  /* 0x0000000000048947 */ /* 0x000fea0003800000 */
[----:B------:R-:W-:Y:S01]  /*8ff0*/  BPT.TRAP 0x1 ;  /* 0x000000040000795c */ /* 0x000fe20000300000 */
.L_x_191:
[----:B------:R-:W0:Y:S01]  /*9000*/  S2R R3, SR_CgaCtaId ;  /* 0x0000000000037919 */ /* 0x000e220000008800 */
[----:B------:R-:W-:Y:S02]  /*9010*/  MOV R0, 0x400 ;  /* 0x0000040000007802 */ /* 0x000fe40000000f00 */
[----:B------:R-:W-:Y:S02]  /*9020*/  SHF.L.U32 R2, R12, 0x1f, RZ ;  /* 0x0000001f0c027819 */ /* 0x000fe400000006ff */
[----:B0-----:R-:W-:-:S05]  /*9030*/  LEA R0, R3, R0, 0x18 ;  /* 0x0000000003007211 */ /* 0x001fca00078ec0ff */
[----:B------:R-:W-:-:S04]  /*9040*/  VIADD R0, R0, 0x90 ;  /* 0x0000009000007836 */ /* 0x000fc80000000000 */
[C---:B------:R-:W-:Y:S02]  /*9050*/  IMAD R5, R13.reuse, 0x8, R0 ;  /* 0x000000080d057824 */ /* 0x040fe400078e0200 */
[----:B------:R-:W-:Y:S02]  /*9060*/  VIADD R13, R13, 0x1 ;  /* 0x000000010d0d7836 */ /* 0x000fe40000000000 */
[----:B------:R-:W0:Y:S03]  /*9070*/  SYNCS.PHASECHK.TRANS64.TRYWAIT P0, [R5+URZ], R2 ;  /* 0x00000002050075a7 */ /* 0x000e26000800017f */
[----:B------:R-:W-:-:S04]  /*9080*/  ISETP.NE.AND P1, PT, R13, 0x12, PT ;  /* 0x000000120d00780c */ /* 0x000fc80003f25270 */
[----:B------:R-:W-:Y:S02]  /*9090*/  SEL R3, RZ, 0x1, P1 ;  /* 0x00000001ff037807 */ /* 0x000fe40000800000 */
[----:B------:R-:W-:Y:S02]  /*90a0*/  SEL R13, R13, RZ, P1 ;  /* 0x000000ff0d0d7207 */ /* 0x000fe40000800000 */
[----:B------:R-:W-:-:S03]  /*90b0*/  LOP3.LUT R12, R12, R3, RZ, 0x3c, !PT ;  /* 0x000000030c0c7212 */ /* 0x000fc600078e3cff */
[----:B------:R-:W-:Y:S01]  /*90c0*/  IMAD R7, R13, 0x8, R0 ;  /* 0x000000080d077824 */ /* 0x000fe200078e0200 */
[----:B------:R-:W-:Y:S01]  /*90d0*/  SHF.L.U32 R4, R12, 0x1f, RZ ;  /* 0x0000001f0c047819 */ /* 0x000fe200000006ff */
[----:B0-----:R-:W-:Y:S06]  /*90e0*/  @!P0 BRA `(.L_x_192) ;  /* 0x0000000c00108947 */ /* 0x001fec0003800000 */
.L_x_219:
[----:B------:R-:W1:Y:S01]  /*90f0*/  SYNCS.PHASECHK.TRANS64.TRYWAIT P0, [R7+URZ], R4 ;  /* 0x00000004070075a7 */ /* 0x000e62000800017f */
[----:B0-----:R-:W-:-:S05]  /*9100*/  VIADD R2, R13, 0x1 ;  /* 0x000000010d027836 */ /* 0x001fca0000000000 */
[----:B------:R-:W-:-:S04]  /*9110*/  ISETP.NE.AND P1, PT, R2, 0x12, PT ;  /* 0x000000120200780c */ /* 0x000fc80003f25270 */
[----:B------:R-:W-:Y:S02]  /*9120*/  SEL R3, RZ, 0x1, P1 ;  /* 0x00000001ff037807 */ /* 0x000fe40000800000 */
[----:B------:R-:W-:Y:S02]  /*9130*/  SEL R9, R2, RZ, P1 ;  /* 0x000000ff02097207 */ /* 0x000fe40000800000 */
[----:B------:R-:W-:-:S03]  /*9140*/  LOP3.LUT R12, R12, R3, RZ, 0x3c, !PT ;  /* 0x000000030c0c7212 */ /* 0x000fc600078e3cff */
[----:B------:R-:W-:Y:S01]  /*9150*/  IMAD R6, R9, 0x8, R0 ;  /* 0x0000000809067824 */ /* 0x000fe200078e0200 */
[----:B------:R-:W-:Y:S01]  /*9160*/  SHF.L.U32 R5, R12, 0x1f, RZ ;  /* 0x0000001f0c057819 */ /* 0x000fe200000006ff */
[----:B-1----:R-:W-:Y:S06]  /*9170*/  @!P0 BRA `(.L_x_193) ;  /* 0x0000000c00008947 */ /* 0x002fec0003800000 */
.L_x_220:
[----:B------:R-:W1:Y:S01]  /*9180*/  SYNCS.PHASECHK.TRANS64.TRYWAIT P0, [R6+URZ], R5 ;  /* 0x00000005060075a7 */ /* 0x000e62000800017f */
[----:B------:R-:W-:-:S05]  /*9190*/  VIADD R2, R9, 0x1 ;  /* 0x0000000109027836 */ /* 0x000fca0000000000 */
[----:B------:R-:W-:-:S04]  /*91a0*/  ISETP.NE.AND P1, PT, R2, 0x12, PT ;  /* 0x000000120200780c */ /* 0x000fc80003f25270 */
[----:B------:R-:W-:Y:S02]  /*91b0*/  SEL R3, RZ, 0x1, P1 ;  /* 0x00000001ff037807 */ /* 0x000fe40000800000 */
[----:B0-----:R-:W-:Y:S02]  /*91c0*/  SEL R7, R2, RZ, P1 ;  /* 0x000000ff02077207 */ /* 0x001fe40000800000 */
[----:B------:R-:W-:-:S03]  /*91d0*/  LOP3.LUT R12, R12, R3, RZ, 0x3c, !PT ;  /* 0x000000030c0c7212 */ /* 0x000fc600078e3cff */
[----:B------:R-:W-:Y:S01]  /*91e0*/  IMAD R9, R7, 0x8, R0 ;  /* 0x0000000807097824 */ /* 0x000fe200078e0200 */
[----:B------:R-:W-:Y:S01]  /*91f0*/  SHF.L.U32 R4, R12, 0x1f, RZ ;  /* 0x0000001f0c047819 */ /* 0x000fe200000006ff */
[----:B-1----:R-:W-:Y:S06]  /*9200*/  @!P0 BRA `(.L_x_194) ;  /* 0x0000000800f08947 */ /* 0x002fec0003800000 */
.L_x_221:
[----:B------:R-:W1:Y:S01]  /*9210*/  SYNCS.PHASECHK.TRANS64.TRYWAIT P0, [R9+URZ], R4 ;  /* 0x00000004090075a7 */ /* 0x000e62000800017f */
[----:B------:R-:W-:-:S05]  /*9220*/  VIADD R2, R7, 0x1 ;  /* 0x0000000107027836 */ /* 0x000fca0000000000 */
[----:B------:R-:W-:-:S04]  /*9230*/  ISETP.NE.AND P1, PT, R2, 0x12, PT ;  /* 0x000000120200780c */ /* 0x000fc80003f25270 */
[----:B------:R-:W-:Y:S02]  /*9240*/  SEL R3, RZ, 0x1, P1 ;  /* 0x00000001ff037807 */ /* 0x000fe40000800000 */
[----:B------:R-:W-:Y:S02]  /*9250*/  SEL R7, R2, RZ, P1 ;  /* 0x000000ff02077207 */ /* 0x000fe40000800000 */
[----:B------:R-:W-:-:S03]  /*9260*/  LOP3.LUT R12, R12, R3, RZ, 0x3c, !PT ;  /* 0x000000030c0c7212 */ /* 0x000fc600078e3cff */
[----:B0-----:R-:W-:Y:S01]  /*9270*/  IMAD R6, R7, 0x8, R0 ;  /* 0x0000000807067824 */ /* 0x001fe200078e0200 */
[----:B------:R-:W-:Y:S01]  /*9280*/  SHF.L.U32 R5, R12, 0x1f, RZ ;  /* 0x0000001f0c057819 */ /* 0x000fe200000006ff */
[----:B-1----:R-:W-:Y:S06]  /*9290*/  @!P0 BRA `(.L_x_195) ;  /* 0x0000000800e08947 */ /* 0x002fec0003800000 */
.L_x_222:
        /* <DEDUP_REMOVED lines=9> */
.L_x_223:
        /* <DEDUP_REMOVED lines=9> */
.L_x_224:
        /* <DEDUP_REMOVED lines=9> */
.L_x_225:
        /* <DEDUP_REMOVED lines=9> */
.L_x_226:
        /* <DEDUP_REMOVED lines=9> */
.L_x_227:
        /* <DEDUP_REMOVED lines=9> */
.L_x_228:
        /* <DEDUP_REMOVED lines=9> */
.L_x_229:
        /* <DEDUP_REMOVED lines=9> */
.L_x_230:
        /* <DEDUP_REMOVED lines=9> */
.L_x_231:
        /* <DEDUP_REMOVED lines=9> */
.L_x_232:
        /* <DEDUP_REMOVED lines=9> */
.L_x_233:
        /* <DEDUP_REMOVED lines=9> */
.L_x_234:
[----:B------:R-:W1:Y:S01]  /*9960*/  SYNCS.PHASECHK.TRANS64.TRYWAIT P0, [R6+URZ], R5 ;  /* 0x00000005060075a7 */ /* 0x000e62000800017f */
[----:B------:R-:W-:-:S05]  /*9970*/  VIADD R2, R7, 0x1 ;  /* 0x0000000107027836 */ /* 0x000fca0000000000 */
[----:B------:R-:W-:-:S04]  /*9980*/  ISETP.NE.AND P1, PT, R2, 0x12, PT ;  /* 0x000000120200780c */ /* 0x000fc80003f25270 */
[----:B0-----:R-:W-:Y:S02]  /*9990*/  SEL R4, RZ, 0x1, P1 ;  /* 0x00000001ff047807 */ /* 0x001fe40000800000 */
[----:B------:R-:W-:Y:S02]  /*99a0*/  SEL R3, R2, RZ, P1 ;  /* 0x000000ff02037207 */ /* 0x000fe40000800000 */
[----:B------:R-:W-:Y:S01]  /*99b0*/  LOP3.LUT R4, R11, R4, RZ, 0x3c, !PT ;  /* 0x000000040b047212 */ /* 0x000fe200078e3cff */
[----:B-1----:R-:W-:Y:S06]  /*99c0*/  @!P0 BRA `(.L_x_208) ;  /* 0x0000000800188947 */ /* 0x002fec0003800000 */
.L_x_235:
[----:B------:R-:W-:Y:S01]  /*99d0*/  IMAD R3, R3, 0x8, R0 ;  /* 0x0000000803037824 */ /* 0x000fe200078e0200 */
[----:B------:R-:W-:-:S07]  /*99e0*/  SHF.L.U32 R0, R4, 0x1f, RZ ;  /* 0x0000001f04007819 */ /* 0x000fce00000006ff */
.L_x_209:
[----:B-1----:R1:W2:Y:S02]  /*99f0*/  SYNCS.PHASECHK.TRANS64.TRYWAIT P0, [R3+URZ], R0 ;  /* 0x00000000030075a7 */ /* 0x0022a4000800017f */
[----:B--2---:R-:W-:Y:S05]  /*9a00*/  @!P0 NANOSLEEP.SYNCS 0x989680 ;  /* 0x009896800000895d */ /* 0x004fea0003900000 */
[----:B------:R-:W2:Y:S02]  /*9a10*/  @!P0 SYNCS.PHASECHK.TRANS64 P0, [R3+URZ], R0 ;  /* 0x00000000030085a7 */ /* 0x000ea4000800007f */
[----:B--2---:R-:W-:Y:S05]  /*9a20*/  @!P0 BRA `(.L_x_209) ;  /* 0xfffffffc00f08947 */ /* 0x004fea000383ffff */
.L_x_190:
[----:B------:R-:W-:Y:S05]  /*9a30*/  BSYNC B0 ;  /* 0x0000000000007941 */ /* 0x000fea0003800000 */
.L_x_189:
[----:B------:R-:W-:Y:S05]  /*9a40*/  EXIT ;  /* 0x000000000000794d */ /* 0x000fea0003800000 */
.L_x_20:
[----:B0-----:R-:W-:-:S04]  /*9a50*/  IMAD.U32 R18, RZ, RZ, UR15 ;  /* 0x0000000fff127e24 */ /* 0x001fc8000f8e00ff */
[----:B------:R0:W1:Y:S03]  /*9a60*/  SYNCS.PHASECHK.TRANS64.TRYWAIT P1, [R18+URZ+-0x8], R17 ;  /* 0xfffff811120075a7 */ /* 0x000066000802017f */
[----:B-1----:R-:W-:Y:S05]  /*9a70*/  @!P1 NANOSLEEP.SYNCS 0x989680 ;  /* 0x009896800000995d */ /* 0x002fea0003900000 */
[----:B------:R-:W1:Y:S02]  /*9a80*/  @!P1 SYNCS.PHASECHK.TRANS64 P1, [R18+URZ+-0x8], R17 ;  /* 0xfffff811120095a7 */ /* 0x000e64000802007f */
[----:B-1----:R-:W-:Y:S05]  /*9a90*/  @!P1 BRA `(.L_x_20) ;  /* 0xfffffffc00ec9947 */ /* 0x002fea000383ffff */
[----:B------:R-:W-:Y:S05]  /*9aa0*/  BRA `(.L_x_210) ;  /* 0xffffff7c00547947 */ /* 0x000fea000383ffff */
.L_x_25:
[----:B-1----:R-:W-:-:S04]  /*9ab0*/  IMAD.U32 R18, RZ, RZ, UR6 ;  /* 0x00000006ff127e24 */ /* 0x002fc8000f8e00ff */
[----:B------:R1:W4:Y:S03]  /*9ac0*/  SYNCS.PHASECHK.TRANS64.TRYWAIT P1, [R18+URZ], R17 ;  /* 0x00000011120075a7 */ /* 0x000326000802017f */
[----:B----4-:R-:W-:Y:S05]  /*9ad0*/  @!P1 NANOSLEEP.SYNCS 0x989680 ;  /* 0x009896800000995d */ /* 0x010fea0003900000 */
[----:B------:R-:W4:Y:S02]  /*9ae0*/  @!P1 SYNCS.PHASECHK.TRANS64 P1, [R18+URZ], R17 ;  /* 0x00000011120095a7 */ /* 0x000f24000802007f */
[----:B----4-:R-:W-:Y:S05]  /*9af0*/  @!P1 BRA `(.L_x_25) ;  /* 0xfffffffc00ec9947 */ /* 0x010fea000383ffff */
[----:B------:R-:W-:Y:S05]  /*9b00*/  BRA `(.L_x_24) ;  /* 0xffffff8000807947 */ /* 0x000fea000383ffff */
.L_x_31:
[----:B-1----:R-:W-:-:S04]  /*9b10*/  IMAD.U32 R21, RZ, RZ, UR9 ;  /* 0x00000009ff157e24 */ /* 0x002fc8000f8e00ff */
[----:B------:R1:W4:Y:S03]  /*9b20*/  SYNCS.PHASECHK.TRANS64.TRYWAIT P1, [R21+URZ], R20 ;  /* 0x00000014150075a7 */ /* 0x000326000802017f */
[----:B----4-:R-:W-:Y:S05]  /*9b30*/  @!P1 NANOSLEEP.SYNCS 0x989680 ;  /* 0x009896800000995d */ /* 0x010fea0003900000 */
[----:B------:R-:W4:Y:S02]  /*9b40*/  @!P1 SYNCS.PHASECHK.TRANS64 P1, [R21+URZ], R20 ;  /* 0x00000014150095a7 */ /* 0x000f24000802007f */
[----:B----4-:R-:W-:Y:S05]  /*9b50*/  @!P1 BRA `(.L_x_31) ;  /* 0xfffffffc00ec9947 */ /* 0x010fea000383ffff */
[----:B------:R-:W-:Y:S05]  /*9b60*/  BRA `(.L_x_30) ;  /* 0xffffff8800b87947 */ /* 0x000fea000383ffff */
.L_x_39:
[----:B01--4-:R-:W-:-:S04]  /*9b70*/  IMAD.U32 R19, RZ, RZ, UR15 ;  /* 0x0000000fff137e24 */ /* 0x013fc8000f8e00ff */
[----:B------:R0:W1:Y:S03]  /*9b80*/  SYNCS.PHASECHK.TRANS64.TRYWAIT P1, [R19+URZ+0x8], R18 ;  /* 0x00000812130075a7 */ /* 0x000066000802017f */
[----:B-1----:R-:W-:Y:S05]  /*9b90*/  @!P1 NANOSLEEP.SYNCS 0x989680 ;  /* 0x009896800000995d */ /* 0x002fea0003900000 */
[----:B------:R-:W1:Y:S02]  /*9ba0*/  @!P1 SYNCS.PHASECHK.TRANS64 P1, [R19+URZ+0x8], R18 ;  /* 0x00000812130095a7 */ /* 0x000e64000802007f */
[----:B-1----:R-:W-:Y:S05]  /*9bb0*/  @!P1 BRA `(.L_x_39) ;  /* 0xfffffffc00ec9947 */ /* 0x002fea000383ffff */
[----:B------:R-:W-:Y:S05]  /*9bc0*/  BRA `(.L_x_211) ;  /* 0xffffff98001c7947 */ /* 0x000fea000383ffff */
.L_x_176:
[----:B------:R-:W-:Y:S01]  /*9bd0*/  BSSY B1, `(.L_x_212) ;  /* 0x0000006000017945 */ /* 0x000fe20003800000 */
[----:B------:R-:W-:-:S07]  /*9be0*/  IMAD.MOV.U32 R10, RZ, RZ, -0x1 ;  /* 0xffffffffff0a7424 */ /* 0x000fce00078e00ff */
[----:B------:R-:W-:Y:S05]  /*9bf0*/  WARPSYNC.COLLECTIVE R10, `(.L_x_213) ;  /* 0x000000000a0c7348 */ /* 0x000fea0003c00000 */
[----:B------:R-:W-:Y:S02]  /*9c00*/  ELECT P1, UR62, PT ;  /* 0x00000000003e782f */ /* 0x000fe40003820000 */
[----:B------:R-:W-:Y:S01]  /*9c10*/  MOV R10, UR62 ;  /* 0x0000003e000a7c02 */ /* 0x000fe20008000f00 */
[----:B------:R-:W-:Y:S10]  /*9c20*/  ENDCOLLECTIVE ;  /* 0x000000000000791b */ /* 0x000ff40003800000 */
.L_x_213:
[----:B------:R-:W-:Y:S05]  /*9c30*/  BSYNC B1 ;  /* 0x0000000000017941 */ /* 0x000fea0003800000 */
.L_x_212:
[----:B------:R-:W-:Y:S05]  /*9c40*/  BRA `(.L_x_214) ;  /* 0xffffffe800047947 */ /* 0x000fea000383ffff */
.L_x_179:
[----:B0-----:R0:W1:Y:S02]  /*9c50*/  SYNCS.PHASECHK.TRANS64.TRYWAIT P1, [R19+URZ+0x90], R10 ;  /* 0x0000900a130075a7 */ /* 0x001064000802017f */
[----:B-1----:R-:W-:Y:S05]  /*9c60*/  @!P1 NANOSLEEP.SYNCS 0x989680 ;  /* 0x009896800000995d */ /* 0x002fea0003900000 */
[----:B------:R-:W1:Y:S02]  /*9c70*/  @!P1 SYNCS.PHASECHK.TRANS64 P1, [R19+URZ+0x90], R10 ;  /* 0x0000900a130095a7 */ /* 0x000e64000802007f */
[----:B-1----:R-:W-:Y:S05]  /*9c80*/  @!P1 BRA `(.L_x_179) ;  /* 0xfffffffc00f09947 */ /* 0x002fea000383ffff */
[----:B------:R-:W-:Y:S05]  /*9c90*/  BRA `(.L_x_215) ;  /* 0xffffffe800407947 */ /* 0x000fea000383ffff */
.L_x_188:
[----:B------:R-:W-:Y:S01]  /*9ca0*/  BSSY B0, `(.L_x_216) ;  /* 0x0000006000007945 */ /* 0x000fe20003800000 */
[----:B------:R-:W-:-:S07]  /*9cb0*/  IMAD.MOV.U32 R10, RZ, RZ, -0x1 ;  /* 0xffffffffff0a7424 */ /* 0x000fce00078e00ff */
[----:B------:R-:W-:Y:S05]  /*9cc0*/  WARPSYNC.COLLECTIVE R10, `(.L_x_217) ;  /* 0x000000000a0c7348 */ /* 0x000fea0003c00000 */
[----:B------:R-:W-:Y:S02]  /*9cd0*/  ELECT P1, UR62, PT ;  /* 0x00000000003e782f */ /* 0x000fe40003820000 */
[----:B------:R-:W-:Y:S01]  /*9ce0*/  MOV R10, UR62 ;  /* 0x0000003e000a7c02 */ /* 0x000fe20008000f00 */
[----:B------:R-:W-:Y:S10]  /*9cf0*/  ENDCOLLECTIVE ;  /* 0x000000000000791b */ /* 0x000ff40003800000 */
.L_x_217:
[----:B------:R-:W-:Y:S05]  /*9d00*/  BSYNC B0 ;  /* 0x0000000000007941 */ /* 0x000fea0003800000 */
.L_x_216:
[----:B------:R-:W-:Y:S01]  /*9d10*/  PLOP3.LUT P0, PT, P1, PT, PT, 0x80, 0x0 ;  /* 0x000000000000781c */ /* 0x000fe20000f0f070 */
[----:B------:R-:W-:-:S12]  /*9d20*/  BRA `(.L_x_218) ;  /* 0xfffffff0009c7947 */ /* 0x000fd8000383ffff */
.L_x_192:
[----:B0-----:R0:W1:Y:S02]  /*9d30*/  SYNCS.PHASECHK.TRANS64.TRYWAIT P0, [R5+URZ], R2 ;  /* 0x00000002050075a7 */ /* 0x001064000800017f */
[----:B-1----:R-:W-:Y:S05]  /*9d40*/  @!P0 NANOSLEEP.SYNCS 0x989680 ;  /* 0x009896800000895d */ /* 0x002fea0003900000 */
[----:B------:R-:W1:Y:S02]  /*9d50*/  @!P0 SYNCS.PHASECHK.TRANS64 P0, [R5+URZ], R2 ;  /* 0x00000002050085a7 */ /* 0x000e64000800007f */
[----:B-1----:R-:W-:Y:S05]  /*9d60*/  @!P0 BRA `(.L_x_192) ;  /* 0xfffffffc00f08947 */ /* 0x002fea000383ffff */
[----:B------:R-:W-:Y:S05]  /*9d70*/  BRA `(.L_x_219) ;  /* 0xfffffff000dc7947 */ /* 0x000fea000383ffff */
.L_x_193:
[----:B0-----:R0:W1:Y:S02]  /*9d80*/  SYNCS.PHASECHK.TRANS64.TRYWAIT P0, [R7+URZ], R4 ;  /* 0x00000004070075a7 */ /* 0x001064000800017f */
[----:B-1----:R-:W-:Y:S05]  /*9d90*/  @!P0 NANOSLEEP.SYNCS 0x989680 ;  /* 0x009896800000895d */ /* 0x002fea0003900000 */
[----:B------:R-:W1:Y:S02]  /*9da0*/  @!P0 SYNCS.PHASECHK.TRANS64 P0, [R7+URZ], R4 ;  /* 0x00000004070085a7 */ /* 0x000e64000800007f */
[----:B-1----:R-:W-:Y:S05]  /*9db0*/  @!P0 BRA `(.L_x_193) ;  /* 0xfffffffc00f08947 */ /* 0x002fea000383ffff */
[----:B------:R-:W-:Y:S05]  /*9dc0*/  BRA `(.L_x_220) ;  /* 0xfffffff000ec7947 */ /* 0x000fea000383ffff */
.L_x_194:
[----:B0-----:R0:W1:Y:S02]  /*9dd0*/  SYNCS.PHASECHK.TRANS64.TRYWAIT P0, [R6+URZ], R5 ;  /* 0x00000005060075a7 */ /* 0x001064000800017f */
[----:B-1----:R-:W-:Y:S05]  /*9de0*/  @!P0 NANOSLEEP.SYNCS 0x989680 ;  /* 0x009896800000895d */ /* 0x002fea0003900000 */
[----:B------:R-:W1:Y:S02]  /*9df0*/  @!P0 SYNCS.PHASECHK.TRANS64 P0, [R6+URZ], R5 ;  /* 0x00000005060085a7 */ /* 0x000e64000800007f */
[----:B-1----:R-:W-:Y:S05]  /*9e00*/  @!P0 BRA `(.L_x_194) ;  /* 0xfffffffc00f08947 */ /* 0x002fea000383ffff */
[----:B------:R-:W-:Y:S05]  /*9e10*/  BRA `(.L_x_221) ;  /* 0xfffffff000fc7947 */ /* 0x000fea000383ffff */
.L_x_195:
[----:B0-----:R0:W1:Y:S02]  /*9e20*/  SYNCS.PHASECHK.TRANS64.TRYWAIT P0, [R9+URZ], R4 ;  /* 0x00000004090075a7 */ /* 0x001064000800017f */
[----:B-1----:R-:W-:Y:S05]  /*9e30*/  @!P0 NANOSLEEP.SYNCS 0x989680 ;  /* 0x009896800000895d */ /* 0x002fea0003900000 */
[----:B------:R-:W1:Y:S02]  /*9e40*/  @!P0 SYNCS.PHASECHK.TRANS64 P0, [R9+URZ], R4 ;  /* 0x00000004090085a7 */ /* 0x000e64000800007f */
[----:B-1----:R-:W-:Y:S05]  /*9e50*/  @!P0 BRA `(.L_x_195) ;  /* 0xfffffffc00f08947 */ /* 0x002fea000383ffff */
[----:B------:R-:W-:Y:S05]  /*9e60*/  BRA `(.L_x_222) ;  /* 0xfffffff4000c7947 */ /* 0x000fea000383ffff */
.L_x_196:
[----:B0-----:R0:W1:Y:S02]  /*9e70*/  SYNCS.PHASECHK.TRANS64.TRYWAIT P0, [R6+URZ], R5 ;  /* 0x00000005060075a7 */ /* 0x001064000800017f */
[----:B-1----:R-:W-:Y:S05]  /*9e80*/  @!P0 NANOSLEEP.SYNCS 0x989680 ;  /* 0x009896800000895d */ /* 0x002fea0003900000 */
[----:B------:R-:W1:Y:S02]  /*9e90*/  @!P0 SYNCS.PHASECHK.TRANS64 P0, [R6+URZ], R5 ;  /* 0x00000005060085a7 */ /* 0x000e64000800007f */
[----:B-1----:R-:W-:Y:S05]  /*9ea0*/  @!P0 BRA `(.L_x_196) ;  /* 0xfffffffc00f08947 */ /* 0x002fea000383ffff */
[----:B------:R-:W-:Y:S05]  /*9eb0*/  BRA `(.L_x_223) ;  /* 0xfffffff4001c7947 */ /* 0x000fea000383ffff */
.L_x_197:
[----:B0-----:R0:W1:Y:S02]  /*9ec0*/  SYNCS.PHASECHK.TRANS64.TRYWAIT P0, [R9+URZ], R4 ;  /* 0x00000004090075a7 */ /* 0x001064000800017f */
[----:B-1----:R-:W-:Y:S05]  /*9ed0*/  @!P0 NANOSLEEP.SYNCS 0x989680 ;  /* 0x009896800000895d */ /* 0x002fea0003900000 */
[----:B------:R-:W1:Y:S02]  /*9ee0*/  @!P0 SYNCS.PHASECHK.TRANS64 P0, [R9+URZ], R4 ;  /* 0x00000004090085a7 */ /* 0x000e64000800007f */
[----:B-1----:R-:W-:Y:S05]  /*9ef0*/  @!P0 BRA `(.L_x_197) ;  /* 0xfffffffc00f08947 */ /* 0x002fea000383ffff */
[----:B------:R-:W-:Y:S05]  /*9f00*/  BRA `(.L_x_224) ;  /* 0xfffffff4002c7947 */ /* 0x000fea000383ffff */
.L_x_198:
[----:B0-----:R0:W1:Y:S02]  /*9f10*/  SYNCS.PHASECHK.TRANS64.TRYWAIT P0, [R6+URZ], R5 ;  /* 0x00000005060075a7 */ /* 0x001064000800017f */
[----:B-1----:R-:W-:Y:S05]  /*9f20*/  @!P0 NANOSLEEP.SYNCS 0x989680 ;  /* 0x009896800000895d */ /* 0x002fea0003900000 */
[----:B------:R-:W1:Y:S02]  /*9f30*/  @!P0 SYNCS.PHASECHK.TRANS64 P0, [R6+URZ], R5 ;  /* 0x00000005060085a7 */ /* 0x000e64000800007f */
[----:B-1----:R-:W-:Y:S05]  /*9f40*/  @!P0 BRA `(.L_x_198) ;  /* 0xfffffffc00f08947 */ /* 0x002fea000383ffff */
[----:B------:R-:W-:Y:S05]  /*9f50*/  BRA `(.L_x_225) ;  /* 0xfffffff4003c7947 */ /* 0x000fea000383ffff */
.L_x_199:
[----:B0-----:R0:W1:Y:S02]  /*9f60*/  SYNCS.PHASECHK.TRANS64.TRYWAIT P0, [R9+URZ], R4 ;  /* 0x00000004090075a7 */ /* 0x001064000800017f */
[----:B-1----:R-:W-:Y:S05]  /*9f70*/  @!P0 NANOSLEEP.SYNCS 0x989680 ;  /* 0x009896800000895d */ /* 0x002fea0003900000 */
[----:B------:R-:W1:Y:S02]  /*9f80*/  @!P0 SYNCS.PHASECHK.TRANS64 P0, [R9+URZ], R4 ;  /* 0x00000004090085a7 */ /* 0x000e64000800007f */
[----:B-1----:R-:W-:Y:S05]  /*9f90*/  @!P0 BRA `(.L_x_199) ;  /* 0xfffffffc00f08947 */ /* 0x002fea000383ffff */
[----:B------:R-:W-:Y:S05]  /*9fa0*/  BRA `(.L_x_226) ;  /* 0xfffffff4004c7947 */ /* 0x000fea000383ffff */
.L_x_200:
[----:B0-----:R0:W1:Y:S02]  /*9fb0*/  SYNCS.PHASECHK.TRANS64.TRYWAIT P0, [R6+URZ], R5 ;  /* 0x00000005060075a7 */ /* 0x001064000800017f */
[----:B-1----:R-:W-:Y:S05]  /*9fc0*/  @!P0 NANOSLEEP.SYNCS 0x989680 ;  /* 0x009896800000895d */ /* 0x002fea0003900000 */
[----:B------:R-:W1:Y:S02]  /*9fd0*/  @!P0 SYNCS.PHASECHK.TRANS64 P0, [R6+URZ], R5 ;  /* 0x00000005060085a7 */ /* 0x000e64000800007f */
[----:B-1----:R-:W-:Y:S05]  /*9fe0*/  @!P0 BRA `(.L_x_200) ;  /* 0xfffffffc00f08947 */ /* 0x002fea000383ffff */
[----:B------:R-:W-:Y:S05]  /*9ff0*/  BRA `(.L_x_227) ;  /* 0xfffffff4005c7947 */ /* 0x000fea000383ffff */
.L_x_201:
[----:B0-----:R0:W1:Y:S02]  /*a000*/  SYNCS.PHASECHK.TRANS64.TRYWAIT P0, [R9+URZ], R4 ;  /* 0x00000004090075a7 */ /* 0x001064000800017f */
[----:B-1----:R-:W-:Y:S05]  /*a010*/  @!P0 NANOSLEEP.SYNCS 0x989680 ;  /* 0x009896800000895d */ /* 0x002fea0003900000 */
[----:B------:R-:W1:Y:S02]  /*a020*/  @!P0 SYNCS.PHASECHK.TRANS64 P0, [R9+URZ], R4 ;  /* 0x00000004090085a7 */ /* 0x000e64000800007f */
[----:B-1----:R-:W-:Y:S05]  /*a030*/  @!P0 BRA `(.L_x_201) ;  /* 0xfffffffc00f08947 */ /* 0x002fea000383ffff */
[----:B------:R-:W-:Y:S05]  /*a040*/  BRA `(.L_x_228) ;  /* 0xfffffff4006c7947 */ /* 0x000fea000383ffff */
.L_x_202:
[----:B0-----:R0:W1:Y:S02]  /*a050*/  SYNCS.PHASECHK.TRANS64.TRYWAIT P0, [R6+URZ], R5 ;  /* 0x00000005060075a7 */ /* 0x001064000800017f */
[----:B-1----:R-:W-:Y:S05]  /*a060*/  @!P0 NANOSLEEP.SYNCS 0x989680 ;  /* 0x009896800000895d */ /* 0x002fea0003900000 */
[----:B------:R-:W1:Y:S02]  /*a070*/  @!P0 SYNCS.PHASECHK.TRANS64 P0, [R6+URZ], R5 ;  /* 0x00000005060085a7 */ /* 0x000e64000800007f */
[----:B-1----:R-:W-:Y:S05]  /*a080*/  @!P0 BRA `(.L_x_202) ;  /* 0xfffffffc00f08947 */ /* 0x002fea000383ffff */
[----:B------:R-:W-:Y:S05]  /*a090*/  BRA `(.L_x_229) ;  /* 0xfffffff4007c7947 */ /* 0x000fea000383ffff */
.L_x_203:
[----:B0-----:R0:W1:Y:S02]  /*a0a0*/  SYNCS.PHASECHK.TRANS64.TRYWAIT P0, [R9+URZ], R4 ;  /* 0x00000004090075a7 */ /* 0x001064000800017f */
[----:B-1----:R-:W-:Y:S05]  /*a0b0*/  @!P0 NANOSLEEP.SYNCS 0x989680 ;  /* 0x009896800000895d */ /* 0x002fea0003900000 */
[----:B------:R-:W1:Y:S02]  /*a0c0*/  @!P0 SYNCS.PHASECHK.TRANS64 P0, [R9+URZ], R4 ;  /* 0x00000004090085a7 */ /* 0x000e64000800007f */
[----:B-1----:R-:W-:Y:S05]  /*a0d0*/  @!P0 BRA `(.L_x_203) ;  /* 0xfffffffc00f08947 */ /* 0x002fea000383ffff */
[----:B------:R-:W-:Y:S05]  /*a0e0*/  BRA `(.L_x_230) ;  /* 0xfffffff4008c7947 */ /* 0x000fea000383ffff */
.L_x_204:
[----:B0-----:R0:W1:Y:S02]  /*a0f0*/  SYNCS.PHASECHK.TRANS64.TRYWAIT P0, [R6+URZ], R5 ;  /* 0x00000005060075a7 */ /* 0x001064000800017f */
[----:B-1----:R-:W-:Y:S05]  /*a100*/  @!P0 NANOSLEEP.SYNCS 0x989680 ;  /* 0x009896800000895d */ /* 0x002fea0003900000 */
[----:B------:R-:W1:Y:S02]  /*a110*/  @!P0 SYNCS.PHASECHK.TRANS64 P0, [R6+URZ], R5 ;  /* 0x00000005060085a7 */ /* 0x000e64000800007f */
[----:B-1----:R-:W-:Y:S05]  /*a120*/  @!P0 BRA `(.L_x_204) ;  /* 0xfffffffc00f08947 */ /* 0x002fea000383ffff */
[----:B------:R-:W-:Y:S05]  /*a130*/  BRA `(.L_x_231) ;  /* 0xfffffff4009c7947 */ /* 0x000fea000383ffff */
.L_x_205:
[----:B0-----:R0:W1:Y:S02]  /*a140*/  SYNCS.PHASECHK.TRANS64.TRYWAIT P0, [R9+URZ], R4 ;  /* 0x00000004090075a7 */ /* 0x001064000800017f */
[----:B-1----:R-:W-:Y:S05]  /*a150*/  @!P0 NANOSLEEP.SYNCS 0x989680 ;  /* 0x009896800000895d */ /* 0x002fea0003900000 */
[----:B------:R-:W1:Y:S02]  /*a160*/  @!P0 SYNCS.PHASECHK.TRANS64 P0, [R9+URZ], R4 ;  /* 0x00000004090085a7 */ /* 0x000e64000800007f */
[----:B-1----:R-:W-:Y:S05]  /*a170*/  @!P0 BRA `(.L_x_205) ;  /* 0xfffffffc00f08947 */ /* 0x002fea000383ffff */
[----:B------:R-:W-:Y:S05]  /*a180*/  BRA `(.L_x_232) ;  /* 0xfffffff400ac7947 */ /* 0x000fea000383ffff */
.L_x_206:
[----:B0-----:R0:W1:Y:S02]  /*a190*/  SYNCS.PHASECHK.TRANS64.TRYWAIT P0, [R6+URZ], R5 ;  /* 0x00000005060075a7 */ /* 0x001064000800017f */
[----:B-1----:R-:W-:Y:S05]  /*a1a0*/  @!P0 NANOSLEEP.SYNCS 0x989680 ;  /* 0x009896800000895d */ /* 0x002fea0003900000 */
[----:B------:R-:W1:Y:S02]  /*a1b0*/  @!P0 SYNCS.PHASECHK.TRANS64 P0, [R6+URZ], R5 ;  /* 0x00000005060085a7 */ /* 0x000e64000800007f */
[----:B-1----:R-:W-:Y:S05]  /*a1c0*/  @!P0 BRA `(.L_x_206) ;  /* 0xfffffffc00f08947 */ /* 0x002fea000383ffff */
[----:B------:R-:W-:Y:S05]  /*a1d0*/  BRA `(.L_x_233) ;  /* 0xfffffff400bc7947 */ /* 0x000fea000383ffff */
.L_x_207:
[----:B0-----:R0:W1:Y:S02]  /*a1e0*/  SYNCS.PHASECHK.TRANS64.TRYWAIT P0, [R9+URZ], R4 ;  /* 0x00000004090075a7 */ /* 0x001064000800017f */
[----:B-1----:R-:W-:Y:S05]  /*a1f0*/  @!P0 NANOSLEEP.SYNCS 0x989680 ;  /* 0x009896800000895d */ /* 0x002fea0003900000 */
[----:B------:R-:W1:Y:S02]  /*a200*/  @!P0 SYNCS.PHASECHK.TRANS64 P0, [R9+URZ], R4 ;  /* 0x00000004090085a7 */ /* 0x000e64000800007f */
[----:B-1----:R-:W-:Y:S05]  /*a210*/  @!P0 BRA `(.L_x_207) ;  /* 0xfffffffc00f08947 */ /* 0x002fea000383ffff */
[----:B------:R-:W-:Y:S05]  /*a220*/  BRA `(.L_x_234) ;  /* 0xfffffff400cc7947 */ /* 0x000fea000383ffff */
.L_x_208:
[----:B0-----:R0:W1:Y:S02]  /*a230*/  SYNCS.PHASECHK.TRANS64.TRYWAIT P0, [R6+URZ], R5 ;  /* 0x00000005060075a7 */ /* 0x001064000800017f */
[----:B-1----:R-:W-:Y:S05]  /*a240*/  @!P0 NANOSLEEP.SYNCS 0x989680 ;  /* 0x009896800000895d */ /* 0x002fea0003900000 */
[----:B------:R-:W1:Y:S02]  /*a250*/  @!P0 SYNCS.PHASECHK.TRANS64 P0, [R6+URZ], R5 ;  /* 0x00000005060085a7 */ /* 0x000e64000800007f */
[----:B-1----:R-:W-:Y:S05]  /*a260*/  @!P0 BRA `(.L_x_208) ;  /* 0xfffffffc00f08947 */ /* 0x002fea000383ffff */
[----:B------:R-:W-:Y:S05]  /*a270*/  BRA `(.L_x_235) ;  /* 0xfffffff400d47947 */ /* 0x000fea000383ffff */
.L_x_236:
[----:B------:R-:W-:-:S00]  /*a280*/  BRA `(.L_x_236) ;  /* 0xfffffffc00fc7947 */ /* 0x000fc0000383ffff */
[----:B------:R-:W-:-:S00]  /*a290*/  NOP ;  /* 0x0000000000007918 */ /* 0x000fc00000000000 */
        /* <DEDUP_REMOVED lines=14> */
.L_x_237:


//--------------------- .nv.shared._ZN7cutlass13device_kernelINS_4gemm6kernel13GemmUniversalIN4cute5tupleIJiiiiEEENS1_10collective13CollectiveMmaINS1_37MainloopSm90TmaGmmaWarpSpecializedFP8ILi18ENS5_IJNS4_1CILi1EEENSA_ILi2EEESB_EEENS1_32KernelTmaWarpSpecializedPingpongEEENS5_IJNSA_ILi64EEENSA_ILi128EEESG_EEENS_12float_e5m2_tENS5_IJlSB_lEEESJ_SK_NS4_8TiledMMAINS4_8MMA_AtomIJNS4_4SM904GMMA31MMA_64x128x32_F32E5M2E5M2_SS_TNILNSO_7ScaleInE1ELSQ_1EEEEEENS4_6LayoutINS5_IJSB_SB_SB_EEENS5_IJNSA_ILi0EEESV_SV_EEEEENS5_IJNS4_10UnderscoreESY_SY_EEEEENS4_23SM90_TMA_LOAD_MULTICASTENS4_14ComposedLayoutINS4_7SwizzleILi2ELi4ELi3EEENS4_18smem_ptr_flag_bitsILi8EEENST_INS5_IJNSA_ILi8EEESG_EEENS5_IJSG_SB_EEEEEEEvNS4_8identityENS4_13SM90_TMA_LOADES1B_vS1C_EENS_8epilogue10collective6detail29Sm90TmaWarpSpecializedAdapterINS1G_15DefaultEpilogueISJ_SK_SK_NS1F_6thread17LinearCombinationISJ_Li1EffLNS1K_9ScaleType4KindE0ELNS_15FloatRoundStyleE2ESJ_EENS1_15EpilogueDefaultEEEEEvvEEEEvNT_6ParamsE --------------------------
	.section	.nv.shared._ZN7cutlass13device_kernelINS_4gemm6kernel13GemmUniversalIN4cute5tupleIJiiiiEEENS1_10collective13CollectiveMmaINS1_37MainloopSm90TmaGmmaWarpSpecializedFP8ILi18ENS5_IJNS4_1CILi1EEENSA_ILi2EEESB_EEENS1_32KernelTmaWarpSpecializedPingpongEEENS5_IJNSA_ILi64EEENSA_ILi128EEESG_EEENS_12float_e5m2_tENS5_IJlSB_lEEESJ_SK_NS4_8TiledMMAINS4_8MMA_AtomIJNS4_4SM904GMMA31MMA_64x128x32_F32E5M2E5M2_SS_TNILNSO_7ScaleInE1ELSQ_1EEEEEENS4_6LayoutINS5_IJSB_SB_SB_EEENS5_IJNSA_ILi0EEESV_SV_EEEEENS5_IJNS4_10UnderscoreESY_SY_EEEEENS4_23SM90_TMA_LOAD_MULTICASTENS4_14ComposedLayoutINS4_7SwizzleILi2ELi4ELi3EEENS4_18smem_ptr_flag_bitsILi8EEENST_INS5_IJNSA_ILi8EEESG_EEENS5_IJSG_SB_EEEEEEEvNS4_8identityENS4_13SM90_TMA_LOADES1B_vS1C_EENS_8epilogue10collective6detail29Sm90TmaWarpSpecializedAdapterINS1G_15DefaultEpilogueISJ_SK_SK_NS1F_6thread17LinearCombinationISJ_Li1EffLNS1K_9ScaleType4KindE0ELNS_15FloatRoundStyleE2ESJ_EENS1_15EpilogueDefaultEEEEEvvEEEEvNT_6ParamsE,"aw",@nobits
	.sectionflags	@""
	.align	16
	.zero		1024


//--------------------- .nv.shared.reserved.0     --------------------------
	.section	.nv.shared.reserved.0,"aw",@nobits
	.weak		__nv_reservedSMEM_offset_0_alias
	.size		__nv_reservedSMEM_offset_0_alias, 0, 0
	.other		__nv_reservedSMEM_offset_0_alias,@"STO_CUDA_RESERVED_SHARED STV_DEFAULT"
__nv_reservedSMEM_offset_0_alias:
	.zero		0


//--------------------- .nv.global                --------------------------
	.section	.nv.global,"aw",@nobits
.nv.global:
	.type		_ZN40_INTERNAL_7d4032b2_4_k_cu_ea6fbd94_182244cute1_E,@object
	.size		_ZN40_INTERNAL_7d4032b2_4_k_cu_ea6fbd94_182244cute1_E,(_ZN40_INTERNAL_7d4032b2_4_k_cu_ea6fbd94_182244cuda3std3__45__cpo6cbeginE - _ZN40_INTERNAL_7d4032b2_4_k_cu_ea6fbd94_182244cute1_E)
_ZN40_INTERNAL_7d4032b2_4_k_cu_ea6fbd94_182244cute1_E:
	.zero		1
	.type		_ZN40_INTERNAL_7d4032b2_4_k_cu_ea6fbd94_182244cuda3std3__45__cpo6cbeginE,@object
	.size		_ZN40_INTERNAL_7d4032b2_4_k_cu_ea6fbd94_182244cuda3std3__45__cpo6cbeginE,(_ZN40_INTERNAL_7d4032b2_4_k_cu_ea6fbd94_182244cuda3std3__48in_placeE - _ZN40_INTERNAL_7d4032b2_4_k_cu_ea6fbd94_182244cuda3std3__45__cpo6cbeginE)
_ZN40_INTERNAL_7d4032b2_4_k_cu_ea6fbd94_182244cuda3std3__45__cpo6cbeginE:
	.zero		1
	.type		_ZN40_INTERNAL_7d4032b2_4_k_cu_ea6fbd94_182244cuda3std3__48in_placeE,@object
	.size		_ZN40_INTERNAL_7d4032b2_4_k_cu_ea6fbd94_182244cuda3std3__48in_placeE,(_ZN40_INTERNAL_7d4032b2_4_k_cu_ea6fbd94_182244cuda3std6ranges3__45__cpo9iter_moveE - _ZN40_INTERNAL_7d4032b2_4_k_cu_ea6fbd94_182244cuda3std3__48in_placeE)
_ZN40_INTERNAL_7d4032b2_4_k_cu_ea6fbd94_182244cuda3std3__48in_placeE:
	.zero		1
	.type		_ZN40_INTERNAL_7d4032b2_4_k_cu_ea6fbd94_182244cuda3std6ranges3__45__cpo9iter_moveE,@object
	.size		_ZN40_INTERNAL_7d4032b2_4_k_cu_ea6fbd94_182244cuda3std6ranges3__45__cpo9iter_moveE,(_ZN40_INTERNAL_7d4032b2_4_k_cu_ea6fbd94_182244cuda3std3__45__cpo5beginE - _ZN40_INTERNAL_7d4032b2_4_k_cu_ea6fbd94_182244cuda3std6ranges3__45__cpo9iter_moveE)
_ZN40_INTERNAL_7d4032b2_4_k_cu_ea6fbd94_182244cuda3std6ranges3__45__cpo9iter_moveE:
	.zero		1
	.type		_ZN40_INTERNAL_7d4032b2_4_k_cu_ea6fbd94_182244cuda3std3__45__cpo5beginE,@object
	.size		_ZN40_INTERNAL_7d4032b2_4_k_cu_ea6fbd94_182244cuda3std3__45__cpo5beginE,(_ZN40_INTERNAL_7d4032b2_4_k_cu_ea6fbd94_182244cuda3std3__442_GLOBAL__N__7d4032b2_4_k_cu_ea6fbd94_182246ignoreE - _ZN40_INTERNAL_7d4032b2_4_k_cu_ea6fbd94_182244cuda3std3__45__cpo5beginE)
_ZN40_INTERNAL_7d4032b2_4_k_cu_ea6fbd94_182244cuda3std3__45__cpo5beginE:
	.zero		1
	.type		_ZN40_INTERNAL_7d4032b2_4_k_cu_ea6fbd94_182244cuda3std3__442_GLOBAL__N__7d4032b2_4_k_cu_ea6fbd94_182246ignoreE,@object
	.size		_ZN40_INTERNAL_7d4032b2_4_k_cu_ea6fbd94_182244cuda3std3__442_GLOBAL__N__7d4032b2_4_k_cu_ea6fbd94_182246ignoreE,(_ZN40_INTERNAL_7d4032b2_4_k_cu_ea6fbd94_182244cute7productE - _ZN40_INTERNAL_7d4032b2_4_k_cu_ea6fbd94_182244cuda3std3__442_GLOBAL__N__7d4032b2_4_k_cu_ea6fbd94_182246ignoreE)
_ZN40_INTERNAL_7d4032b2_4_k_cu_ea6fbd94_182244cuda3std3__442_GLOBAL__N__7d4032b2_4_k_cu_ea6fbd94_182246ignoreE:
	.zero		1
	.type		_ZN40_INTERNAL_7d4032b2_4_k_cu_ea6fbd94_182244cute7productE,@object
	.size		_ZN40_INTERNAL_7d4032b2_4_k_cu_ea6fbd94_182244cute7productE,(_ZN40_INTERNAL_7d4032b2_4_k_cu_ea6fbd94_182244cuda3std3__45__cpo3endE - _ZN40_INTERNAL_7d4032b2_4_k_cu_ea6fbd94_182244cute7productE)
_ZN40_INTERNAL_7d4032b2_4_k_cu_ea6fbd94_182244cute7productE:
	.zero		1
	.type		_ZN40_INTERNAL_7d4032b2_4_k_cu_ea6fbd94_182244cuda3std3__45__cpo3endE,@object
	.size		_ZN40_INTERNAL_7d4032b2_4_k_cu_ea6fbd94_182244cuda3std3__45__cpo3endE,(_ZN40_INTERNAL_7d4032b2_4_k_cu_ea6fbd94_182244cuda3std3__419piecewise_constructE - _ZN40_INTERNAL_7d4032b2_4_k_cu_ea6fbd94_182244cuda3std3__45__cpo3endE)
_ZN40_INTERNAL_7d4032b2_4_k_cu_ea6fbd94_182244cuda3std3__45__cpo3endE:
	.zero		1
	.type		_ZN40_INTERNAL_7d4032b2_4_k_cu_ea6fbd94_182244cuda3std3__419piecewise_constructE,@object
	.size		_ZN40_INTERNAL_7d4032b2_4_k_cu_ea6fbd94_182244cuda3std3__419piecewise_constructE,(_ZN40_INTERNAL_7d4032b2_4_k_cu_ea6fbd94_182244cuda3std3__45__cpo4cendE - _ZN40_INTERNAL_7d4032b2_4_k_cu_ea6fbd94_182244cuda3std3__419piecewise_constructE)
_ZN40_INTERNAL_7d4032b2_4_k_cu_ea6fbd94_182244cuda3std3__419piecewise_constructE:
	.zero		1
	.type		_ZN40_INTERNAL_7d4032b2_4_k_cu_ea6fbd94_182244cuda3std3__45__cpo4cendE,@object
	.size		_ZN40_INTERNAL_7d4032b2_4_k_cu_ea6fbd94_182244cuda3std3__45__cpo4cendE,(_ZN40_INTERNAL_7d4032b2_4_k_cu_ea6fbd94_182244cuda3std6ranges3__45__cpo4swapE - _ZN40_INTERNAL_7d4032b2_4_k_cu_ea6fbd94_182244cuda3std3__45__cpo4cendE)
_ZN40_INTERNAL_7d4032b2_4_k_cu_ea6fbd94_182244cuda3std3__45__cpo4cendE:
	.zero		1
	.type		_ZN40_INTERNAL_7d4032b2_4_k_cu_ea6fbd94_182244cuda3std6ranges3__45__cpo4swapE,@object
	.size		_ZN40_INTERNAL_7d4032b2_4_k_cu_ea6fbd94_182244cuda3std6ranges3__45__cpo4swapE,(.L_7 - _ZN40_INTERNAL_7d4032b2_4_k_cu_ea6fbd94_182244cuda3std6ranges3__45__cpo4swapE)
_ZN40_INTERNAL_7d4032b2_4_k_cu_ea6fbd94_182244cuda3std6ranges3__45__cpo4swapE:
	.zero		1
.L_7:


//--------------------- .nv.constant0._ZN7cutlass13device_kernelINS_4gemm6kernel13GemmUniversalIN4cute5tupleIJiiiiEEENS1_10collective13CollectiveMmaINS1_37MainloopSm90TmaGmmaWarpSpecializedFP8ILi18ENS5_IJNS4_1CILi1EEENSA_ILi2EEESB_EEENS1_32KernelTmaWarpSpecializedPingpongEEENS5_IJNSA_ILi64EEENSA_ILi128EEESG_EEENS_12float_e5m2_tENS5_IJlSB_lEEESJ_SK_NS4_8TiledMMAINS4_8MMA_AtomIJNS4_4SM904GMMA31MMA_64x128x32_F32E5M2E5M2_SS_TNILNSO_7ScaleInE1ELSQ_1EEEEEENS4_6LayoutINS5_IJSB_SB_SB_EEENS5_IJNSA_ILi0EEESV_SV_EEEEENS5_IJNS4_10UnderscoreESY_SY_EEEEENS4_23SM90_TMA_LOAD_MULTICASTENS4_14ComposedLayoutINS4_7SwizzleILi2ELi4ELi3EEENS4_18smem_ptr_flag_bitsILi8EEENST_INS5_IJNSA_ILi8EEESG_EEENS5_IJSG_SB_EEEEEEEvNS4_8identityENS4_13SM90_TMA_LOADES1B_vS1C_EENS_8epilogue10collective6detail29Sm90TmaWarpSpecializedAdapterINS1G_15DefaultEpilogueISJ_SK_SK_NS1F_6thread17LinearCombinationISJ_Li1EffLNS1K_9ScaleType4KindE0ELNS_15FloatRoundStyleE2ESJ_EENS1_15EpilogueDefaultEEEEEvvEEEEvNT_6ParamsE --------------------------
	.section	.nv.constant0._ZN7cutlass13device_kernelINS_4gemm6kernel13GemmUniversalIN4cute5tupleIJiiiiEEENS1_10collective13CollectiveMmaINS1_37MainloopSm90TmaGmmaWarpSpecializedFP8ILi18ENS5_IJNS4_1CILi1EEENSA_ILi2EEESB_EEENS1_32KernelTmaWarpSpecializedPingpongEEENS5_IJNSA_ILi64EEENSA_ILi128EEESG_EEENS_12float_e5m2_tENS5_IJlSB_lEEESJ_SK_NS4_8TiledMMAINS4_8MMA_AtomIJNS4_4SM904GMMA31MMA_64x128x32_F32E5M2E5M2_SS_TNILNSO_7ScaleInE1ELSQ_1EEEEEENS4_6LayoutINS5_IJSB_SB_SB_EEENS5_IJNSA_ILi0EEESV_SV_EEEEENS5_IJNS4_10UnderscoreESY_SY_EEEEENS4_23SM90_TMA_LOAD_MULTICASTENS4_14ComposedLayoutINS4_7SwizzleILi2ELi4ELi3EEENS4_18smem_ptr_flag_bitsILi8EEENST_INS5_IJNSA_ILi8EEESG_EEENS5_IJSG_SB_EEEEEEEvNS4_8identityENS4_13SM90_TMA_LOADES1B_vS1C_EENS_8epilogue10collective6detail29Sm90TmaWarpSpecializedAdapterINS1G_15DefaultEpilogueISJ_SK_SK_NS1F_6thread17LinearCombinationISJ_Li1EffLNS1K_9ScaleType4KindE0ELNS_15FloatRoundStyleE2ESJ_EENS1_15EpilogueDefaultEEEEEvvEEEEvNT_6ParamsE,"a",@progbits
	.sectionflags	@""
	.align	4
.nv.constant0._ZN7cutlass13device_kernelINS_4gemm6kernel13GemmUniversalIN4cute5tupleIJiiiiEEENS1_10collective13CollectiveMmaINS1_37MainloopSm90TmaGmmaWarpSpecializedFP8ILi18ENS5_IJNS4_1CILi1EEENSA_ILi2EEESB_EEENS1_32KernelTmaWarpSpecializedPingpongEEENS5_IJNSA_ILi64EEENSA_ILi128EEESG_EEENS_12float_e5m2_tENS5_IJlSB_lEEESJ_SK_NS4_8TiledMMAINS4_8MMA_AtomIJNS4_4SM904GMMA31MMA_64x128x32_F32E5M2E5M2_SS_TNILNSO_7ScaleInE1ELSQ_1EEEEEENS4_6LayoutINS5_IJSB_SB_SB_EEENS5_IJNSA_ILi0EEESV_SV_EEEEENS5_IJNS4_10UnderscoreESY_SY_EEEEENS4_23SM90_TMA_LOAD_MULTICASTENS4_14ComposedLayoutINS4_7SwizzleILi2ELi4ELi3EEENS4_18smem_ptr_flag_bitsILi8EEENST_INS5_IJNSA_ILi8EEESG_EEENS5_IJSG_SB_EEEEEEEvNS4_8identityENS4_13SM90_TMA_LOADES1B_vS1C_EENS_8epilogue10collective6detail29Sm90TmaWarpSpecializedAdapterINS1G_15DefaultEpilogueISJ_SK_SK_NS1F_6thread17LinearCombinationISJ_Li1EffLNS1K_9ScaleType4KindE0ELNS_15FloatRoundStyleE2ESJ_EENS1_15EpilogueDefaultEEEEEvvEEEEvNT_6ParamsE:
	.zero		1664


//--------------------- SYMBOLS --------------------------

	.type		.nv.reservedSmem.offset0,@object
	.size		.nv.reservedSmem.offset0,0x4
